def attn_fwd(
    Q,
    K,
    V,
    Out,
    Lse,
    sm_scale,
    stride_qz,
    stride_qh,
    stride_qm,
    stride_qk,
    stride_kz,
    stride_kh,
    stride_kn,
    stride_kk,
    stride_vz,
    stride_vh,
    stride_vn,
    stride_vk,
    stride_oz,
    stride_oh,
    stride_om,
    stride_ok,
    seqlen_q,
    seqlen_k,
    BLOCK_M: tl.constexpr,
    BLOCK_N: tl.constexpr,
    HEAD_DIM: tl.constexpr,
    CAUSAL: tl.constexpr,
):
    start_m = tl.program_id(0)
    off_hz = tl.program_id(1)
    q_off = off_hz * stride_qh
    k_off = off_hz * stride_kh
    v_off = off_hz * stride_vh
    offs_m = start_m * BLOCK_M + tl.arange(0, BLOCK_M)
    offs_d = tl.arange(0, HEAD_DIM)
    offs_n = tl.arange(0, BLOCK_N)
    q_ptrs = Q + q_off + offs_m[:, None] * stride_qm + offs_d[None, :] * stride_qk
    k_ptrs = K + k_off + offs_d[:, None] * stride_kk + offs_n[None, :] * stride_kn
    v_ptrs = V + v_off + offs_n[:, None] * stride_vn + offs_d[None, :] * stride_vk
    m_i = tl.full([BLOCK_M], float("-inf"), dtype=tl.float32)
    l_i = tl.zeros([BLOCK_M], dtype=tl.float32) + 1.0
    acc = tl.zeros([BLOCK_M, HEAD_DIM], dtype=tl.float32)
    q = tl.load(q_ptrs)
    acc, l_i, m_i = _attn_fwd_inner(
        acc,
        l_i,
        m_i,
        q,
        k_ptrs,
        v_ptrs,
        sm_scale,
        stride_kn,
        stride_vn,
        start_m,
        seqlen_k,
        BLOCK_M,
        BLOCK_N,
        HEAD_DIM,
        CAUSAL,
    )
    acc = acc / l_i[:, None]
    lse = m_i + tl.math.log2(l_i) / 1.4426950408889634
    o_ptrs = (
        Out
        + off_hz * stride_oh
        + offs_m[:, None] * stride_om
        + offs_d[None, :] * stride_ok
    )
    tl.store(o_ptrs, acc.to(Out.dtype.element_ty))
    tl.store(Lse + off_hz * seqlen_q + offs_m, lse)

# config = {"BLOCK_M": 256, "BLOCK_N": 128, "HEAD_DIM": 64, "arch": "sm_100", "causal": true, "dtype": "fp16", "num_stages": 2, "num_warps": 16}
# arch = sm_100


// ===== COMPILED SASS (sm_100a) =====

	.target	sm_100a

	.elftype	@"ET_EXEC"


//--------------------- .note.nv.tkinfo           --------------------------
	.section	.note.nv.tkinfo,"",@"SHT_NOTE"
	.sectionflags	@"SHF_NOTE_NV_TKINFO"
	.tkinfo
        /*0018*/ 	.word	0x00000081
        /*0030*/ 	.string	""
        /*0030*/ 	.string	"ptxas-blackwell"
        /*0030*/ 	.string	"Cuda compilation tools, release 12.9, V12.9.86"
        /*0030*/ 	.string	"Build cuda_12.9.r12.9/compiler.36037853_0"
        /*0030*/ 	.string	"-v  -suppress-debug-info  -lineinfo  -arch sm_100a "



//--------------------- .note.nv.cuver            --------------------------
	.section	.note.nv.cuver,"",@"SHT_NOTE"
	.sectionflags	@"SHF_NOTE_NV_CUVER"
        /*0018*/ 	.short	0x0001
        /*001a*/ 	.short	0x0064
        /*001c*/ 	.short	0x0001
        /*001e*/ 	.short	0x0000
        /*0020*/ 	.short	0x0001
        /*0022*/ 	.short	0x0000


//--------------------- .nv.info                  --------------------------
	.section	.nv.info,"",@"SHT_CUDA_INFO"
	.align	4


	//----- nvinfo : EIATTR_REGCOUNT
	.align		4
        /*0000*/ 	.byte	0x04, 0x2f
        /*0002*/ 	.short	(.L_2 - .L_1)
	.align		4
.L_1:
        /*0004*/ 	.word	index@(attn_fwd)
        /*0008*/ 	.word	0x00000080


	//----- nvinfo : EIATTR_FRAME_SIZE
	.align		4
.L_2:
        /*000c*/ 	.byte	0x04, 0x11
        /*000e*/ 	.short	(.L_4 - .L_3)
	.align		4
.L_3:
        /*0010*/ 	.word	index@(attn_fwd)
        /*0014*/ 	.word	0x00000180


	//----- nvinfo : EIATTR_MIN_STACK_SIZE
	.align		4
.L_4:
        /*0018*/ 	.byte	0x04, 0x12
        /*001a*/ 	.short	(.L_6 - .L_5)
	.align		4
.L_5:
        /*001c*/ 	.word	index@(attn_fwd)
        /*0020*/ 	.word	0x00000180
.L_6:


//--------------------- .nv.info.attn_fwd         --------------------------
	.section	.nv.info.attn_fwd,"",@"SHT_CUDA_INFO"
	.sectionflags	@""
	.align	4


	//----- nvinfo : EIATTR_CUDA_API_VERSION
	.align		4
        /*0000*/ 	.byte	0x04, 0x37
        /*0002*/ 	.short	(.L_8 - .L_7)
.L_7:
        /*0004*/ 	.word	0x00000081


	//----- nvinfo : EIATTR_KPARAM_INFO
	.align		4
.L_8:
        /*0008*/ 	.byte	0x04, 0x17
        /*000a*/ 	.short	(.L_10 - .L_9)
.L_9:
        /*000c*/ 	.word	0x00000000
        /*0010*/ 	.short	0x0019
        /*0012*/ 	.short	0x0080
        /*0014*/ 	.byte	0x00, 0xf4, 0x21, 0x00


	//----- nvinfo : EIATTR_KPARAM_INFO
	.align		4
.L_10:
        /*0018*/ 	.byte	0x04, 0x17
        /*001a*/ 	.short	(.L_12 - .L_11)
.L_11:
        /*001c*/ 	.word	0x00000000
        /*0020*/ 	.short	0x0018
        /*0022*/ 	.short	0x0078
        /*0024*/ 	.byte	0x00, 0xf4, 0x21, 0x00


	//----- nvinfo : EIATTR_KPARAM_INFO
	.align		4
.L_12:
        /*0028*/ 	.byte	0x04, 0x17
        /*002a*/ 	.short	(.L_14 - .L_13)
.L_13:
        /*002c*/ 	.word	0x00000000
        /*0030*/ 	.short	0x0017
        /*0032*/ 	.short	0x0070
        /*0034*/ 	.byte	0x00, 0xf0, 0x11, 0x00


	//----- nvinfo : EIATTR_KPARAM_INFO
	.align		4
.L_14:
        /*0038*/ 	.byte	0x04, 0x17
        /*003a*/ 	.short	(.L_16 - .L_15)
.L_15:
        /*003c*/ 	.word	0x00000000
        /*0040*/ 	.short	0x0016
        /*0042*/ 	.short	0x006c
        /*0044*/ 	.byte	0x00, 0xf0, 0x11, 0x00


	//----- nvinfo : EIATTR_KPARAM_INFO
	.align		4
.L_16:
        /*0048*/ 	.byte	0x04, 0x17
        /*004a*/ 	.short	(.L_18 - .L_17)
.L_17:
        /*004c*/ 	.word	0x00000000
        /*0050*/ 	.short	0x0015
        /*0052*/ 	.short	0x0068
        /*0054*/ 	.byte	0x00, 0xf0, 0x11, 0x00


	//----- nvinfo : EIATTR_KPARAM_INFO
	.align		4
.L_18:
        /*0058*/ 	.byte	0x04, 0x17
        /*005a*/ 	.short	(.L_20 - .L_19)
.L_19:
        /*005c*/ 	.word	0x00000000
        /*0060*/ 	.short	0x0014
        /*0062*/ 	.short	0x0064
        /*0064*/ 	.byte	0x00, 0xf0, 0x11, 0x00


	//----- nvinfo : EIATTR_KPARAM_INFO
	.align		4
.L_20:
        /*0068*/ 	.byte	0x04, 0x17
        /*006a*/ 	.short	(.L_22 - .L_21)
.L_21:
        /*006c*/ 	.word	0x00000000
        /*0070*/ 	.short	0x0013
        /*0072*/ 	.short	0x0060
        /*0074*/ 	.byte	0x00, 0xf0, 0x11, 0x00


	//----- nvinfo : EIATTR_KPARAM_INFO
	.align		4
.L_22:
        /*0078*/ 	.byte	0x04, 0x17
        /*007a*/ 	.short	(.L_24 - .L_23)
.L_23:
        /*007c*/ 	.word	0x00000000
        /*0080*/ 	.short	0x0012
        /*0082*/ 	.short	0x005c
        /*0084*/ 	.byte	0x00, 0xf0, 0x11, 0x00


	//----- nvinfo : EIATTR_KPARAM_INFO
	.align		4
.L_24:
        /*0088*/ 	.byte	0x04, 0x17
        /*008a*/ 	.short	(.L_26 - .L_25)
.L_25:
        /*008c*/ 	.word	0x00000000
        /*0090*/ 	.short	0x0011
        /*0092*/ 	.short	0x0058
        /*0094*/ 	.byte	0x00, 0xf0, 0x11, 0x00


	//----- nvinfo : EIATTR_KPARAM_INFO
	.align		4
.L_26:
        /*0098*/ 	.byte	0x04, 0x17
        /*009a*/ 	.short	(.L_28 - .L_27)
.L_27:
        /*009c*/ 	.word	0x00000000
        /*00a0*/ 	.short	0x0010
        /*00a2*/ 	.short	0x0054
        /*00a4*/ 	.byte	0x00, 0xf0, 0x11, 0x00


	//----- nvinfo : EIATTR_KPARAM_INFO
	.align		4
.L_28:
        /*00a8*/ 	.byte	0x04, 0x17
        /*00aa*/ 	.short	(.L_30 - .L_29)
.L_29:
        /*00ac*/ 	.word	0x00000000
        /*00b0*/ 	.short	0x000f
        /*00b2*/ 	.short	0x0050
        /*00b4*/ 	.byte	0x00, 0xf0, 0x11, 0x00


	//----- nvinfo : EIATTR_KPARAM_INFO
	.align		4
.L_30:
        /*00b8*/ 	.byte	0x04, 0x17
        /*00ba*/ 	.short	(.L_32 - .L_31)
.L_31:
        /*00bc*/ 	.word	0x00000000
        /*00c0*/ 	.short	0x000e
        /*00c2*/ 	.short	0x004c
        /*00c4*/ 	.byte	0x00, 0xf0, 0x11, 0x00


	//----- nvinfo : EIATTR_KPARAM_INFO
	.align		4
.L_32:
        /*00c8*/ 	.byte	0x04, 0x17
        /*00ca*/ 	.short	(.L_34 - .L_33)
.L_33:
        /*00cc*/ 	.word	0x00000000
        /*00d0*/ 	.short	0x000d
        /*00d2*/ 	.short	0x0048
        /*00d4*/ 	.byte	0x00, 0xf0, 0x11, 0x00


	//----- nvinfo : EIATTR_KPARAM_INFO
	.align		4
.L_34:
        /*00d8*/ 	.byte	0x04, 0x17
        /*00da*/ 	.short	(.L_36 - .L_35)
.L_35:
        /*00dc*/ 	.word	0x00000000
        /*00e0*/ 	.short	0x000c
        /*00e2*/ 	.short	0x0044
        /*00e4*/ 	.byte	0x00, 0xf0, 0x11, 0x00


	//----- nvinfo : EIATTR_KPARAM_INFO
	.align		4
.L_36:
        /*00e8*/ 	.byte	0x04, 0x17
        /*00ea*/ 	.short	(.L_38 - .L_37)
.L_37:
        /*00ec*/ 	.word	0x00000000
        /*00f0*/ 	.short	0x000b
        /*00f2*/ 	.short	0x0040
        /*00f4*/ 	.byte	0x00, 0xf0, 0x11, 0x00


	//----- nvinfo : EIATTR_KPARAM_INFO
	.align		4
.L_38:
        /*00f8*/ 	.byte	0x04, 0x17
        /*00fa*/ 	.short	(.L_40 - .L_39)
.L_39:
        /*00fc*/ 	.word	0x00000000
        /*0100*/ 	.short	0x000a
        /*0102*/ 	.short	0x003c
        /*0104*/ 	.byte	0x00, 0xf0, 0x11, 0x00


	//----- nvinfo : EIATTR_KPARAM_INFO
	.align		4
.L_40:
        /*0108*/ 	.byte	0x04, 0x17
        /*010a*/ 	.short	(.L_42 - .L_41)
.L_41:
        /*010c*/ 	.word	0x00000000
        /*0110*/ 	.short	0x0009
        /*0112*/ 	.short	0x0038
        /*0114*/ 	.byte	0x00, 0xf0, 0x11, 0x00


	//----- nvinfo : EIATTR_KPARAM_INFO
	.align		4
.L_42:
        /*0118*/ 	.byte	0x04, 0x17
        /*011a*/ 	.short	(.L_44 - .L_43)
.L_43:
        /*011c*/ 	.word	0x00000000
        /*0120*/ 	.short	0x0008
        /*0122*/ 	.short	0x0034
        /*0124*/ 	.byte	0x00, 0xf0, 0x11, 0x00


	//----- nvinfo : EIATTR_KPARAM_INFO
	.align		4
.L_44:
        /*0128*/ 	.byte	0x04, 0x17
        /*012a*/ 	.short	(.L_46 - .L_45)
.L_45:
        /*012c*/ 	.word	0x00000000
        /*0130*/ 	.short	0x0007
        /*0132*/ 	.short	0x0030
        /*0134*/ 	.byte	0x00, 0xf0, 0x11, 0x00


	//----- nvinfo : EIATTR_KPARAM_INFO
	.align		4
.L_46:
        /*0138*/ 	.byte	0x04, 0x17
        /*013a*/ 	.short	(.L_48 - .L_47)
.L_47:
        /*013c*/ 	.word	0x00000000
        /*0140*/ 	.short	0x0006
        /*0142*/ 	.short	0x002c
        /*0144*/ 	.byte	0x00, 0xf0, 0x11, 0x00


	//----- nvinfo : EIATTR_KPARAM_INFO
	.align		4
.L_48:
        /*0148*/ 	.byte	0x04, 0x17
        /*014a*/ 	.short	(.L_50 - .L_49)
.L_49:
        /*014c*/ 	.word	0x00000000
        /*0150*/ 	.short	0x0005
        /*0152*/ 	.short	0x0028
        /*0154*/ 	.byte	0x00, 0xf0, 0x11, 0x00


	//----- nvinfo : EIATTR_KPARAM_INFO
	.align		4
.L_50:
        /*0158*/ 	.byte	0x04, 0x17
        /*015a*/ 	.short	(.L_52 - .L_51)
.L_51:
        /*015c*/ 	.word	0x00000000
        /*0160*/ 	.short	0x0004
        /*0162*/ 	.short	0x0020
        /*0164*/ 	.byte	0x00, 0xf4, 0x21, 0x00


	//----- nvinfo : EIATTR_KPARAM_INFO
	.align		4
.L_52:
        /*0168*/ 	.byte	0x04, 0x17
        /*016a*/ 	.short	(.L_54 - .L_53)
.L_53:
        /*016c*/ 	.word	0x00000000
        /*0170*/ 	.short	0x0003
        /*0172*/ 	.short	0x0018
        /*0174*/ 	.byte	0x00, 0xf4, 0x21, 0x00


	//----- nvinfo : EIATTR_KPARAM_INFO
	.align		4
.L_54:
        /*0178*/ 	.byte	0x04, 0x17
        /*017a*/ 	.short	(.L_56 - .L_55)
.L_55:
        /*017c*/ 	.word	0x00000000
        /*0180*/ 	.short	0x0002
        /*0182*/ 	.short	0x0010
        /*0184*/ 	.byte	0x00, 0xf4, 0x21, 0x00


	//----- nvinfo : EIATTR_KPARAM_INFO
	.align		4
.L_56:
        /*0188*/ 	.byte	0x04, 0x17
        /*018a*/ 	.short	(.L_58 - .L_57)
.L_57:
        /*018c*/ 	.word	0x00000000
        /*0190*/ 	.short	0x0001
        /*0192*/ 	.short	0x0008
        /*0194*/ 	.byte	0x00, 0xf4, 0x21, 0x00


	//----- nvinfo : EIATTR_KPARAM_INFO
	.align		4
.L_58:
        /*0198*/ 	.byte	0x04, 0x17
        /*019a*/ 	.short	(.L_60 - .L_59)
.L_59:
        /*019c*/ 	.word	0x00000000
        /*01a0*/ 	.short	0x0000
        /*01a2*/ 	.short	0x0000
        /*01a4*/ 	.byte	0x00, 0xf4, 0x21, 0x00


	//----- nvinfo : EIATTR_SPARSE_MMA_MASK
	.align		4
.L_60:
        /*01a8*/ 	.byte	0x03, 0x50
        /*01aa*/ 	.short	0x0000


	//----- nvinfo : EIATTR_MAXREG_COUNT
	.align		4
        /*01ac*/ 	.byte	0x03, 0x1b
        /*01ae*/ 	.short	0x0080


	//----- nvinfo : EIATTR_NUM_BARRIERS
	.align		4
        /*01b0*/ 	.byte	0x02, 0x4c
        /*01b2*/ 	.byte	0x01
	.zero		1


	//----- nvinfo : EIATTR_ANNOTATIONS
	.align		4
        /*01b4*/ 	.byte	0x04, 0x55
        /*01b6*/ 	.short	(.L_62 - .L_61)


	//   ....[0]....
.L_61:
        /*01b8*/ 	.word	0x00000001
        /*01bc*/ 	.byte	0x00, 0x0d, 0x00, 0x00, 0x01, 0x00, 0x00, 0x00, 0x10, 0x0d, 0x00, 0x00, 0x01, 0x00, 0x00, 0x00
        /* <DEDUP_REMOVED lines=75> */
        /*067c*/ 	.byte	0x70, 0x78, 0x00, 0x00, 0x01, 0x00, 0x00, 0x00, 0x80, 0x78, 0x00, 0x00


	//----- nvinfo : EIATTR_COOP_GROUP_MASK_REGIDS
	.align		4
.L_62:
        /*0688*/ 	.byte	0x04, 0x29
        /*068a*/ 	.short	(.L_64 - .L_63)


	//   ....[0]....
.L_63:
        /*068c*/ 	.word	0xffffffff


	//   ....[1]....
        /*0690*/ 	.word	0xffffffff


	//   ....[2]....
        /*0694*/ 	.word	0xffffffff


	//   ....[3]....
        /*0698*/ 	.word	0xffffffff


	//   ....[4]....
        /*069c*/ 	.word	0xffffffff


	//   ....[5]....
        /*06a0*/ 	.word	0xffffffff


	//   ....[6]....
        /*06a4*/ 	.word	0xffffffff


	//   ....[7]....
        /*06a8*/ 	.word	0xffffffff


	//----- nvinfo : EIATTR_COOP_GROUP_INSTR_OFFSETS
	.align		4
.L_64:
        /*06ac*/ 	.byte	0x04, 0x28
        /*06ae*/ 	.short	(.L_66 - .L_65)


	//   ....[0]....
.L_65:
        /*06b0*/ 	.word	0x00004930


	//   ....[1]....
        /*06b4*/ 	.word	0x00004a10


	//   ....[2]....
        /*06b8*/ 	.word	0x00004b00


	//   ....[3]....
        /*06bc*/ 	.word	0x00004b20


	//   ....[4]....
        /*06c0*/ 	.word	0x00007420


	//   ....[5]....
        /*06c4*/ 	.word	0x00007430


	//   ....[6]....
        /*06c8*/ 	.word	0x00007570


	//   ....[7]....
        /*06cc*/ 	.word	0x00007580


	//----- nvinfo : EIATTR_VRC_CTA_INIT_COUNT
	.align		4
.L_66:
        /*06d0*/ 	.byte	0x02, 0x4a
	.zero		1
	.zero		1


	//----- nvinfo : EIATTR_EXIT_INSTR_OFFSETS
	.align		4
        /*06d4*/ 	.byte	0x04, 0x1c
        /*06d6*/ 	.short	(.L_68 - .L_67)


	//   ....[0]....
.L_67:
        /*06d8*/ 	.word	0x00009140


	//   ....[1]....
        /*06dc*/ 	.word	0x00009170


	//----- nvinfo : EIATTR_REQNTID
	.align		4
.L_68:
        /*06e0*/ 	.byte	0x04, 0x10
        /*06e2*/ 	.short	(.L_70 - .L_69)
.L_69:
        /*06e4*/ 	.word	0x00000200
        /*06e8*/ 	.word	0x00000001
        /*06ec*/ 	.word	0x00000001


	//----- nvinfo : EIATTR_CBANK_PARAM_SIZE
	.align		4
.L_70:
        /*06f0*/ 	.byte	0x03, 0x19
        /*06f2*/ 	.short	0x0088


	//----- nvinfo : EIATTR_PARAM_CBANK
	.align		4
        /*06f4*/ 	.byte	0x04, 0x0a
        /*06f6*/ 	.short	(.L_72 - .L_71)
	.align		4
.L_71:
        /*06f8*/ 	.word	index@(.nv.constant0.attn_fwd)
        /*06fc*/ 	.short	0x0380
        /*06fe*/ 	.short	0x0088


	//----- nvinfo : EIATTR_SW_WAR
	.align		4
.L_72:
        /*0700*/ 	.byte	0x04, 0x36
        /*0702*/ 	.short	(.L_74 - .L_73)
.L_73:
        /*0704*/ 	.word	0x00000008
.L_74:


//--------------------- .nv.compat                --------------------------
	.section	.nv.compat,"",@"SHT_CUDA_COMPAT_INFO"
	.align	4
        /*0000*/ 	.byte	0x02, 0x02, 0x01, 0x00, 0x02, 0x05, 0x05, 0x00, 0x02, 0x03, 0x00, 0x00, 0x02, 0x06, 0x01, 0x00


//--------------------- .nv.callgraph             --------------------------
	.section	.nv.callgraph,"",@"SHT_CUDA_CALLGRAPH"
	.align	4
	.sectionentsize	8
	.align		4
        /*0000*/ 	.word	0x00000000
	.align		4
        /*0004*/ 	.word	0xffffffff
	.align		4
        /*0008*/ 	.word	0x00000000
	.align		4
        /*000c*/ 	.word	0xfffffffe
	.align		4
        /*0010*/ 	.word	0x00000000
	.align		4
        /*0014*/ 	.word	0xfffffffd
	.align		4
        /*0018*/ 	.word	0x00000000
	.align		4
        /*001c*/ 	.word	0xfffffffc


//--------------------- .nv.constant4             --------------------------
	.section	.nv.constant4,"a",@progbits
	.align	8
	.align		8
.nv.constant4:
        /*0000*/ 	.dword	_$_str


//--------------------- .text.attn_fwd            --------------------------
	.section	.text.attn_fwd,"ax",@progbits
	.align	128
        .global         attn_fwd
        .type           attn_fwd,@function
        .size           attn_fwd,(.L_x_3 - attn_fwd)
        .other          attn_fwd,@"STO_CUDA_ENTRY STV_DEFAULT"
attn_fwd:
.text.attn_fwd:
[----:B------:R-:W0:Y:S01]  /*0000*/  LDC R1, c[0x0][0x37c] ;  /* 0x0000df00ff017b82 */ /* 0x000e220000000800 */
[----:B------:R-:W1:Y:S07]  /*0010*/  S2R R3, SR_TID.X ;  /* 0x0000000000037919 */ /* 0x000e6e0000002100 */
[----:B------:R-:W2:Y:S01]  /*0020*/  S2UR UR9, SR_CTAID.Y ;  /* 0x00000000000979c3 */ /* 0x000ea20000002600 */
[----:B------:R-:W2:Y:S01]  /*0030*/  LDCU.64 UR4, c[0x0][0x3b0] ;  /* 0x00007600ff0477ac */ /* 0x000ea20008000a00 */
[----:B0-----:R-:W-:Y:S01]  /*0040*/  VIADD R1, R1, 0xfffffe80 ;  /* 0xfffffe8001017836 */ /* 0x001fe20000000000 */
[----:B------:R-:W0:Y:S01]  /*0050*/  S2R R0, SR_CTAID.X ;  /* 0x0000000000007919 */ /* 0x000e220000002500 */
[----:B------:R-:W3:Y:S04]  /*0060*/  LDCU.64 UR14, c[0x0][0x358] ;  /* 0x00006b00ff0e77ac */ /* 0x000ee80008000a00 */
[----:B------:R-:W4:Y:S08]  /*0070*/  LDC R8, c[0x0][0x3b8] ;  /* 0x0000ee00ff087b82 */ /* 0x000f300000000800 */
[----:B------:R-:W5:Y:S01]  /*0080*/  LDC.64 R10, c[0x0][0x380] ;  /* 0x0000e000ff0a7b82 */ /* 0x000f620000000a00 */
[----:B--2---:R-:W-:-:S04]  /*0090*/  UIMAD UR4, UR9, UR4, URZ ;  /* 0x00000004090472a4 */ /* 0x004fc8000f8e02ff */
[----:B------:R-:W-:Y:S01]  /*00a0*/  USHF.L.U32 UR6, UR4, 0x1, URZ ;  /* 0x0000000104067899 */ /* 0x000fe200080006ff */
[----:B-1----:R-:W-:Y:S02]  /*00b0*/  SHF.R.U32.HI R7, RZ, 0x8, R3 ;  /* 0x00000008ff077819 */ /* 0x002fe40000011603 */
[----:B0-----:R-:W-:Y:S02]  /*00c0*/  PRMT R2, R3, 0x6540, R0 ;  /* 0x0000654003027816 */ /* 0x001fe40000000000 */
[----:B------:R-:W-:-:S03]  /*00d0*/  SGXT.U32 R7, R7, 0x1 ;  /* 0x000000010707781a */ /* 0x000fc60000000000 */
[----:B------:R-:W-:Y:S01]  /*00e0*/  IMAD R0, R2, UR5, RZ ;  /* 0x0000000502007c24 */ /* 0x000fe2000f8e02ff */
[----:B------:R-:W-:Y:S01]  /*00f0*/  UIMAD.WIDE UR4, UR4, 0x2, URZ ;  /* 0x00000002040478a5 */ /* 0x000fe2000f8e02ff */
[----:B----4-:R-:W-:Y:S02]  /*0100*/  IMAD R7, R7, R8, RZ ;  /* 0x0000000807077224 */ /* 0x010fe400078e02ff */
[C---:B------:R-:W-:Y:S02]  /*0110*/  IMAD.SHL.U32 R5, R0.reuse, 0x2, RZ ;  /* 0x0000000200057824 */ /* 0x040fe400078e00ff */
[----:B------:R-:W-:-:S03]  /*0120*/  IMAD.HI R0, R0, 0x2, RZ ;  /* 0x0000000200007827 */ /* 0x000fc600078e02ff */
[----:B-----5:R-:W-:Y:S01]  /*0130*/  IADD3 R4, P0, P1, R5, UR6, R10 ;  /* 0x0000000605047c10 */ /* 0x020fe2000f91e00a */
[----:B------:R-:W-:-:S03]  /*0140*/  IMAD R5, R8, 0x2, R7 ;  /* 0x0000000208057824 */ /* 0x000fc600078e0207 */
[----:B------:R-:W-:Y:S02]  /*0150*/  IADD3.X R0, PT, PT, R0, UR5, R11, P0, P1 ;  /* 0x0000000500007c10 */ /* 0x000fe400087e240b */
[C---:B------:R-:W-:Y:S02]  /*0160*/  LEA R10, P0, R7.reuse, R4, 0x1 ;  /* 0x00000004070a7211 */ /* 0x040fe400078008ff */
[C---:B------:R-:W-:Y:S02]  /*0170*/  LEA R9, R8.reuse, R5, 0x1 ;  /* 0x0000000508097211 */ /* 0x040fe400078e08ff */
[----:B------:R-:W-:Y:S02]  /*0180*/  LEA.HI.X.SX32 R11, R7, R0, 0x1, P0 ;  /* 0x00000000070b7211 */ /* 0x000fe400000f0eff */
[-C--:B------:R-:W-:Y:S01]  /*0190*/  LEA R14, P0, R9, R4.reuse, 0x1 ;  /* 0x00000004090e7211 */ /* 0x080fe200078008ff */
[C---:B------:R-:W-:Y:S01]  /*01a0*/  IMAD R7, R8.reuse, 0x2, R9 ;  /* 0x0000000208077824 */ /* 0x040fe200078e0209 */
[----:B------:R-:W-:Y:S01]  /*01b0*/  LEA R12, P1, R5, R4, 0x1 ;  /* 0x00000004050c7211 */ /* 0x000fe200078208ff */
[----:B---3--:R0:W2:Y:S01]  /*01c0*/  LDG.E.U16 R2, desc[UR14][R10.64] ;  /* 0x0000000e0a027981 */ /* 0x0080a2000c1e1500 */
[-C--:B------:R-:W-:Y:S01]  /*01d0*/  LEA.HI.X.SX32 R15, R9, R0.reuse, 0x1, P0 ;  /* 0x00000000090f7211 */ /* 0x080fe200000f0eff */
[----:B------:R-:W-:Y:S01]  /*01e0*/  IMAD R9, R8, 0x2, R7 ;  /* 0x0000000208097824 */ /* 0x000fe200078e0207 */
[----:B------:R-:W-:-:S02]  /*01f0*/  LEA.HI.X.SX32 R13, R5, R0, 0x1, P1 ;  /* 0x00000000050d7211 */ /* 0x000fc400008f0eff */
[-C--:B------:R-:W-:Y:S01]  /*0200*/  LEA R16, P0, R7, R4.reuse, 0x1 ;  /* 0x0000000407107211 */ /* 0x080fe200078008ff */
[C---:B------:R-:W-:Y:S01]  /*0210*/  IMAD R21, R8.reuse, 0x2, R9 ;  /* 0x0000000208157824 */ /* 0x040fe200078e0209 */
[----:B------:R-:W-:Y:S01]  /*0220*/  LEA R18, P1, R9, R4, 0x1 ;  /* 0x0000000409127211 */ /* 0x000fe200078208ff */
[----:B------:R1:W3:Y:S01]  /*0230*/  LDG.E.U16 R5, desc[UR14][R12.64] ;  /* 0x0000000e0c057981 */ /* 0x0002e2000c1e1500 */
[-C--:B------:R-:W-:Y:S02]  /*0240*/  LEA.HI.X.SX32 R17, R7, R0.reuse, 0x1, P0 ;  /* 0x0000000007117211 */ /* 0x080fe400000f0eff */
[----:B------:R-:W-:Y:S01]  /*0250*/  LEA.HI.X.SX32 R19, R9, R0, 0x1, P1 ;  /* 0x0000000009137211 */ /* 0x000fe200008f0eff */
[----:B------:R4:W5:Y:S01]  /*0260*/  LDG.E.U16 R6, desc[UR14][R14.64] ;  /* 0x0000000e0e067981 */ /* 0x000962000c1e1500 */
[C---:B------:R-:W-:Y:S02]  /*0270*/  LEA R20, P0, R21.reuse, R4, 0x1 ;  /* 0x0000000415147211 */ /* 0x040fe400078008ff */
[----:B------:R-:W-:Y:S01]  /*0280*/  LEA R9, R8, R21, 0x1 ;  /* 0x0000001508097211 */ /* 0x000fe200078e08ff */
[----:B------:R4:W3:Y:S01]  /*0290*/  LDG.E.U16 R7, desc[UR14][R16.64] ;  /* 0x0000000e10077981 */ /* 0x0008e2000c1e1500 */
[----:B------:R-:W-:-:S02]  /*02a0*/  LEA.HI.X.SX32 R21, R21, R0, 0x1, P0 ;  /* 0x0000000015157211 */ /* 0x000fc400000f0eff */
[C---:B0-----:R-:W-:Y:S01]  /*02b0*/  LEA R10, P0, R9.reuse, R4, 0x1 ;  /* 0x00000004090a7211 */ /* 0x041fe200078008ff */
[C---:B-1----:R-:W-:Y:S01]  /*02c0*/  IMAD R13, R8.reuse, 0x2, R9 ;  /* 0x00000002080d7824 */ /* 0x042fe200078e0209 */
[----:B------:R0:W3:Y:S02]  /*02d0*/  LDG.E.U16 R24, desc[UR14][R18.64] ;  /* 0x0000000e12187981 */ /* 0x0000e4000c1e1500 */
[----:B------:R-:W-:Y:S01]  /*02e0*/  LEA.HI.X.SX32 R11, R9, R0, 0x1, P0 ;  /* 0x00000000090b7211 */ /* 0x000fe200000f0eff */
[C---:B------:R-:W-:Y:S01]  /*02f0*/  IMAD R9, R8.reuse, 0x2, R13 ;  /* 0x0000000208097824 */ /* 0x040fe200078e020d */
[-C--:B------:R-:W-:Y:S01]  /*0300*/  LEA R12, P0, R13, R4.reuse, 0x1 ;  /* 0x000000040d0c7211 */ /* 0x080fe200078008ff */
[----:B------:R1:W5:Y:S02]  /*0310*/  LDG.E.U16 R26, desc[UR14][R20.64] ;  /* 0x0000000e141a7981 */ /* 0x000364000c1e1500 */
[----:B------:R-:W-:Y:S01]  /*0320*/  IMAD R23, R8, 0x2, R9 ;  /* 0x0000000208177824 */ /* 0x000fe200078e0209 */
[----:B----4-:R-:W-:Y:S01]  /*0330*/  LEA R14, P1, R9, R4, 0x1 ;  /* 0x00000004090e7211 */ /* 0x010fe200078208ff */
[----:B------:R4:W5:Y:S01]  /*0340*/  LDG.E.U16 R28, desc[UR14][R10.64] ;  /* 0x0000000e0a1c7981 */ /* 0x000962000c1e1500 */
[----:B------:R-:W-:-:S02]  /*0350*/  LEA.HI.X.SX32 R13, R13, R0, 0x1, P0 ;  /* 0x000000000d0d7211 */ /* 0x000fc400000f0eff */
[----:B------:R-:W-:Y:S02]  /*0360*/  LEA.HI.X.SX32 R15, R9, R0, 0x1, P1 ;  /* 0x00000000090f7211 */ /* 0x000fe400008f0eff */
[C---:B------:R-:W-:Y:S01]  /*0370*/  LEA R16, P0, R23.reuse, R4, 0x1 ;  /* 0x0000000417107211 */ /* 0x040fe200078008ff */
[----:B------:R4:W5:Y:S01]  /*0380*/  LDG.E.U16 R30, desc[UR14][R12.64] ;  /* 0x0000000e0c1e7981 */ /* 0x000962000c1e1500 */
[C---:B------:R-:W-:Y:S02]  /*0390*/  LEA R9, R8.reuse, R23, 0x1 ;  /* 0x0000001708097211 */ /* 0x040fe400078e08ff */
[----:B------:R-:W-:Y:S01]  /*03a0*/  LEA.HI.X.SX32 R17, R23, R0, 0x1, P0 ;  /* 0x0000000017117211 */ /* 0x000fe200000f0eff */
[----:B------:R-:W5:Y:S01]  /*03b0*/  LDG.E.U16 R31, desc[UR14][R14.64] ;  /* 0x0000000e0e1f7981 */ /* 0x000f62000c1e1500 */
[C---:B0-----:R-:W-:Y:S01]  /*03c0*/  LEA R18, P0, R9.reuse, R4, 0x1 ;  /* 0x0000000409127211 */ /* 0x041fe200078008ff */
[C---:B-1----:R-:W-:Y:S02]  /*03d0*/  IMAD R21, R8.reuse, 0x2, R9 ;  /* 0x0000000208157824 */ /* 0x042fe400078e0209 */
[----:B------:R0:W5:Y:S01]  /*03e0*/  LDG.E.U16 R32, desc[UR14][R16.64] ;  /* 0x0000000e10207981 */ /* 0x000162000c1e1500 */
[----:B------:R-:W-:Y:S01]  /*03f0*/  LEA.HI.X.SX32 R19, R9, R0, 0x1, P0 ;  /* 0x0000000009137211 */ /* 0x000fe200000f0eff */
[----:B------:R-:W-:Y:S01]  /*0400*/  IMAD R9, R8, 0x2, R21 ;  /* 0x0000000208097824 */ /* 0x000fe200078e0215 */
[----:B----4-:R-:W-:-:S03]  /*0410*/  LEA R10, P0, R21, R4, 0x1 ;  /* 0x00000004150a7211 */ /* 0x010fc600078008ff */
[C---:B------:R-:W-:Y:S01]  /*0420*/  IMAD R23, R8.reuse, 0x2, R9 ;  /* 0x0000000208177824 */ /* 0x040fe200078e0209 */
[----:B------:R-:W-:Y:S01]  /*0430*/  LEA R20, P1, R9, R4, 0x1 ;  /* 0x0000000409147211 */ /* 0x000fe200078208ff */
[----:B------:R1:W4:Y:S01]  /*0440*/  LDG.E.U16 R33, desc[UR14][R18.64] ;  /* 0x0000000e12217981 */ /* 0x000322000c1e1500 */
[-C--:B------:R-:W-:Y:S02]  /*0450*/  LEA.HI.X.SX32 R11, R21, R0.reuse, 0x1, P0 ;  /* 0x00000000150b7211 */ /* 0x080fe400000f0eff */
[----:B------:R-:W-:Y:S02]  /*0460*/  LEA.HI.X.SX32 R21, R9, R0, 0x1, P1 ;  /* 0x0000000009157211 */ /* 0x000fe400008f0eff */
[----:B------:R-:W-:Y:S01]  /*0470*/  LEA R9, R8, R23, 0x1 ;  /* 0x0000001708097211 */ /* 0x000fe200078e08ff */
[----:B------:R1:W4:Y:S01]  /*0480*/  LDG.E.U16 R34, desc[UR14][R10.64] ;  /* 0x0000000e0a227981 */ /* 0x000322000c1e1500 */
[----:B------:R-:W-:-:S03]  /*0490*/  LEA R12, P0, R23, R4, 0x1 ;  /* 0x00000004170c7211 */ /* 0x000fc600078008ff */
[C---:B0-----:R-:W-:Y:S01]  /*04a0*/  IMAD R17, R8.reuse, 0x2, R9 ;  /* 0x0000000208117824 */ /* 0x041fe200078e0209 */
[----:B------:R-:W-:Y:S01]  /*04b0*/  LEA.HI.X.SX32 R13, R23, R0, 0x1, P0 ;  /* 0x00000000170d7211 */ /* 0x000fe200000f0eff */
[----:B------:R0:W4:Y:S01]  /*04c0*/  LDG.E.U16 R35, desc[UR14][R20.64] ;  /* 0x0000000e14237981 */ /* 0x000122000c1e1500 */
[C---:B------:R-:W-:Y:S01]  /*04d0*/  LEA R14, P0, R9.reuse, R4, 0x1 ;  /* 0x00000004090e7211 */ /* 0x040fe200078008ff */
[C---:B------:R-:W-:Y:S02]  /*04e0*/  IMAD R23, R8.reuse, 0x2, R17 ;  /* 0x0000000208177824 */ /* 0x040fe400078e0211 */
[----:B------:R0:W4:Y:S01]  /*04f0*/  LDG.E.U16 R36, desc[UR14][R12.64] ;  /* 0x0000000e0c247981 */ /* 0x000122000c1e1500 */
[----:B------:R-:W-:Y:S01]  /*0500*/  LEA.HI.X.SX32 R15, R9, R0, 0x1, P0 ;  /* 0x00000000090f7211 */ /* 0x000fe200000f0eff */
[C---:B------:R-:W-:Y:S01]  /*0510*/  IMAD R9, R8.reuse, 0x2, R23 ;  /* 0x0000000208097824 */ /* 0x040fe200078e0217 */
[-C--:B------:R-:W-:Y:S02]  /*0520*/  LEA R16, P0, R17, R4.reuse, 0x1 ;  /* 0x0000000411107211 */ /* 0x080fe400078008ff */
[----:B-1----:R-:W-:Y:S01]  /*0530*/  LEA R18, P1, R23, R4, 0x1 ;  /* 0x0000000417127211 */ /* 0x002fe200078208ff */
[----:B------:R1:W4:Y:S01]  /*0540*/  LDG.E.U16 R37, desc[UR14][R14.64] ;  /* 0x0000000e0e257981 */ /* 0x000322000c1e1500 */
[----:B------:R-:W-:-:S02]  /*0550*/  LEA R25, R8, R9, 0x1 ;  /* 0x0000000908197211 */ /* 0x000fc400078e08ff */
[----:B------:R-:W-:-:S03]  /*0560*/  LEA.HI.X.SX32 R17, R17, R0, 0x1, P0 ;  /* 0x0000000011117211 */ /* 0x000fc600000f0eff */
[C---:B------:R-:W-:Y:S01]  /*0570*/  IMAD R27, R8.reuse, 0x2, R25 ;  /* 0x00000002081b7824 */ /* 0x040fe200078e0219 */
[C---:B------:R-:W-:Y:S01]  /*0580*/  LEA R10, P0, R9.reuse, R4, 0x1 ;  /* 0x00000004090a7211 */ /* 0x040fe200078008ff */
[----:B------:R-:W4:Y:S02]  /*0590*/  LDG.E.U16 R38, desc[UR14][R16.64] ;  /* 0x0000000e10267981 */ /* 0x000f24000c1e1500 */
[----:B0-----:R-:W-:Y:S01]  /*05a0*/  IMAD R21, R8, 0x2, R27 ;  /* 0x0000000208157824 */ /* 0x001fe200078e021b */
[----:B------:R-:W-:-:S03]  /*05b0*/  LEA.HI.X.SX32 R11, R9, R0, 0x1, P0 ;  /* 0x00000000090b7211 */ /* 0x000fc600000f0eff */
[C---:B------:R-:W-:Y:S01]  /*05c0*/  IMAD R9, R8.reuse, 0x2, R21 ;  /* 0x0000000208097824 */ /* 0x040fe200078e0215 */
[----:B------:R-:W-:Y:S01]  /*05d0*/  LEA.HI.X.SX32 R19, R23, R0, 0x1, P1 ;  /* 0x0000000017137211 */ /* 0x000fe200008f0eff */
[----:B------:R-:W4:Y:S01]  /*05e0*/  LDG.E.U16 R40, desc[UR14][R10.64] ;  /* 0x0000000e0a287981 */ /* 0x000f22000c1e1500 */
[C---:B------:R-:W-:Y:S02]  /*05f0*/  LEA R12, P0, R25.reuse, R4, 0x1 ;  /* 0x00000004190c7211 */ /* 0x040fe400078008ff */
[----:B------:R-:W-:Y:S01]  /*0600*/  LEA R23, R8, R9, 0x1 ;  /* 0x0000000908177211 */ /* 0x000fe200078e08ff */
[----:B------:R0:W4:Y:S01]  /*0610*/  LDG.E.U16 R39, desc[UR14][R18.64] ;  /* 0x0000000e12277981 */ /* 0x000122000c1e1500 */
[----:B------:R-:W-:-:S03]  /*0620*/  LEA.HI.X.SX32 R13, R25, R0, 0x1, P0 ;  /* 0x00000000190d7211 */ /* 0x000fc600000f0eff */
[C---:B------:R-:W-:Y:S01]  /*0630*/  IMAD R25, R8.reuse, 0x2, R23 ;  /* 0x0000000208197824 */ /* 0x040fe200078e0217 */
[C---:B-1----:R-:W-:Y:S01]  /*0640*/  LEA R14, P0, R9.reuse, R4, 0x1 ;  /* 0x00000004090e7211 */ /* 0x042fe200078008ff */
[----:B------:R1:W4:Y:S02]  /*0650*/  LDG.E.U16 R41, desc[UR14][R12.64] ;  /* 0x0000000e0c297981 */ /* 0x000324000c1e1500 */
[----:B0-----:R-:W-:Y:S01]  /*0660*/  IMAD R19, R8, 0x2, R25 ;  /* 0x0000000208137824 */ /* 0x001fe200078e0219 */
[----:B------:R-:W-:-:S03]  /*0670*/  LEA.HI.X.SX32 R15, R9, R0, 0x1, P0 ;  /* 0x00000000090f7211 */ /* 0x000fc600000f0eff */
[C---:B------:R-:W-:Y:S01]  /*0680*/  IMAD R9, R8.reuse, 0x2, R19 ;  /* 0x0000000208097824 */ /* 0x040fe200078e0213 */
[C---:B------:R-:W-:Y:S01]  /*0690*/  LEA R20, P1, R21.reuse, R4, 0x1 ;  /* 0x0000000415147211 */ /* 0x040fe200078208ff */
[----:B------:R-:W4:Y:S03]  /*06a0*/  LDG.E.U16 R43, desc[UR14][R14.64] ;  /* 0x0000000e0e2b7981 */ /* 0x000f26000c1e1500 */
[C---:B------:R-:W-:Y:S02]  /*06b0*/  LEA R11, R8.reuse, R9, 0x1 ;  /* 0x00000009080b7211 */ /* 0x040fe400078e08ff */
[----:B------:R-:W-:Y:S02]  /*06c0*/  LEA.HI.X.SX32 R21, R21, R0, 0x1, P1 ;  /* 0x0000000015157211 */ /* 0x000fe400008f0eff */
[-C--:B------:R-:W-:Y:S01]  /*06d0*/  LEA R16, P0, R23, R4.reuse, 0x1 ;  /* 0x0000000417107211 */ /* 0x080fe200078008ff */
[----:B------:R-:W-:Y:S01]  /*06e0*/  IMAD R29, R8, 0x2, R11 ;  /* 0x00000002081d7824 */ /* 0x000fe200078e020b */
[----:B------:R-:W-:Y:S01]  /*06f0*/  LEA R18, P1, R19, R4, 0x1 ;  /* 0x0000000413127211 */ /* 0x000fe200078208ff */
[----:B------:R0:W4:Y:S01]  /*0700*/  LDG.E.U16 R42, desc[UR14][R20.64] ;  /* 0x0000000e142a7981 */ /* 0x000122000c1e1500 */
[----:B------:R-:W-:-:S02]  /*0710*/  LEA.HI.X.SX32 R17, R23, R0, 0x1, P0 ;  /* 0x0000000017117211 */ /* 0x000fc400000f0eff */
[----:B-1----:R-:W-:Y:S02]  /*0720*/  LEA R12, P0, R9, R4, 0x1 ;  /* 0x00000004090c7211 */ /* 0x002fe400078008ff */
[-C--:B------:R-:W-:Y:S01]  /*0730*/  LEA.HI.X.SX32 R19, R19, R0.reuse, 0x1, P1 ;  /* 0x0000000013137211 */ /* 0x080fe200008f0eff */
[----:B------:R1:W4:Y:S01]  /*0740*/  LDG.E.U16 R44, desc[UR14][R16.64] ;  /* 0x0000000e102c7981 */ /* 0x000322000c1e1500 */
[C---:B0-----:R-:W-:Y:S01]  /*0750*/  IMAD R21, R8.reuse, 0x2, R29 ;  /* 0x0000000208157824 */ /* 0x041fe200078e021d */
[----:B------:R-:W-:Y:S02]  /*0760*/  LEA.HI.X.SX32 R13, R9, R0, 0x1, P0 ;  /* 0x00000000090d7211 */ /* 0x000fe400000f0eff */
[----:B------:R0:W4:Y:S01]  /*0770*/  LDG.E.U16 R45, desc[UR14][R18.64] ;  /* 0x0000000e122d7981 */ /* 0x000122000c1e1500 */
[-C--:B------:R-:W-:Y:S01]  /*0780*/  LEA R20, P0, R11, R4.reuse, 0x1 ;  /* 0x000000040b147211 */ /* 0x080fe200078008ff */
[----:B------:R-:W-:Y:S01]  /*0790*/  IMAD R9, R8, 0x2, R21 ;  /* 0x0000000208097824 */ /* 0x000fe200078e0215 */
[C---:B------:R-:W-:Y:S01]  /*07a0*/  LEA R22, P1, R21.reuse, R4, 0x1 ;  /* 0x0000000415167211 */ /* 0x040fe200078208ff */
[----:B------:R0:W4:Y:S03]  /*07b0*/  LDG.E.U16 R46, desc[UR14][R12.64] ;  /* 0x0000000e0c2e7981 */ /* 0x000126000c1e1500 */
[----:B------:R-:W-:-:S02]  /*07c0*/  LEA.HI.X.SX32 R23, R21, R0, 0x1, P1 ;  /* 0x0000000015177211 */ /* 0x000fc400008f0eff */
[----:B------:R-:W-:Y:S02]  /*07d0*/  LEA.HI.X.SX32 R21, R11, R0, 0x1, P0 ;  /* 0x000000000b157211 */ /* 0x000fe400000f0eff */
[C---:B------:R-:W-:Y:S01]  /*07e0*/  LEA R11, R8.reuse, R9, 0x1 ;  /* 0x00000009080b7211 */ /* 0x040fe200078e08ff */
[----:B------:R-:W4:Y:S01]  /*07f0*/  LDG.E.U16 R22, desc[UR14][R22.64] ;  /* 0x0000000e16167981 */ /* 0x000f22000c1e1500 */
[-C--:B------:R-:W-:Y:S02]  /*0800*/  LEA R14, P0, R9, R4.reuse, 0x1 ;  /* 0x00000004090e7211 */ /* 0x080fe400078008ff */
[----:B-1----:R-:W-:Y:S01]  /*0810*/  LEA R16, P1, R11, R4, 0x1 ;  /* 0x000000040b107211 */ /* 0x002fe200078208ff */
[----:B------:R-:W4:Y:S01]  /*0820*/  LDG.E.U16 R20, desc[UR14][R20.64] ;  /* 0x0000000e14147981 */ /* 0x000f22000c1e1500 */
[----:B------:R-:W-:Y:S02]  /*0830*/  LEA.HI.X.SX32 R15, R9, R0, 0x1, P0 ;  /* 0x00000000090f7211 */ /* 0x000fe400000f0eff */
[----:B------:R-:W-:Y:S01]  /*0840*/  LEA R10, P0, R27, R4, 0x1 ;  /* 0x000000041b0a7211 */ /* 0x000fe200078008ff */
[----:B0-----:R-:W-:Y:S01]  /*0850*/  IMAD R19, R8, 0x2, R11 ;  /* 0x0000000208137824 */ /* 0x001fe200078e020b */
[-C--:B------:R-:W-:Y:S01]  /*0860*/  LEA.HI.X.SX32 R17, R11, R0.reuse, 0x1, P1 ;  /* 0x000000000b117211 */ /* 0x080fe200008f0eff */
[----:B------:R-:W4:Y:S01]  /*0870*/  LDG.E.U16 R14, desc[UR14][R14.64] ;  /* 0x0000000e0e0e7981 */ /* 0x000f22000c1e1500 */
[----:B------:R-:W-:-:S02]  /*0880*/  LEA.HI.X.SX32 R11, R27, R0, 0x1, P0 ;  /* 0x000000001b0b7211 */ /* 0x000fc400000f0eff */
[-C--:B------:R-:W-:Y:S01]  /*0890*/  LEA R8, P0, R25, R4.reuse, 0x1 ;  /* 0x0000000419087211 */ /* 0x080fe200078008ff */
[----:B------:R-:W4:Y:S01]  /*08a0*/  LDG.E.U16 R16, desc[UR14][R16.64] ;  /* 0x0000000e10107981 */ /* 0x000f22000c1e1500 */
[----:B------:R-:W-:Y:S02]  /*08b0*/  LEA R12, P1, R29, R4, 0x1 ;  /* 0x000000041d0c7211 */ /* 0x000fe400078208ff */
[----:B------:R-:W-:Y:S01]  /*08c0*/  LEA.HI.X.SX32 R9, R25, R0, 0x1, P0 ;  /* 0x0000000019097211 */ /* 0x000fe200000f0eff */
[----:B------:R0:W4:Y:S01]  /*08d0*/  LDG.E.U16 R10, desc[UR14][R10.64] ;  /* 0x0000000e0a0a7981 */ /* 0x000122000c1e1500 */
[----:B------:R-:W-:Y:S02]  /*08e0*/  LEA R18, P0, R19, R4, 0x1 ;  /* 0x0000000413127211 */ /* 0x000fe400078008ff */
[-C--:B------:R-:W-:Y:S01]  /*08f0*/  LEA.HI.X.SX32 R13, R29, R0.reuse, 0x1, P1 ;  /* 0x000000001d0d7211 */ /* 0x080fe200008f0eff */
[----:B------:R1:W4:Y:S01]  /*0900*/  LDG.E.U16 R8, desc[UR14][R8.64] ;  /* 0x0000000e08087981 */ /* 0x000322000c1e1500 */
[----:B------:R-:W-:-:S03]  /*0910*/  LEA.HI.X.SX32 R19, R19, R0, 0x1, P0 ;  /* 0x0000000013137211 */ /* 0x000fc600000f0eff */
[----:B------:R-:W4:Y:S04]  /*0920*/  LDG.E.U16 R12, desc[UR14][R12.64] ;  /* 0x0000000e0c0c7981 */ /* 0x000f28000c1e1500 */
[----:B------:R-:W4:Y:S01]  /*0930*/  LDG.E.U16 R18, desc[UR14][R18.64] ;  /* 0x0000000e12127981 */ /* 0x000f22000c1e1500 */
[----:B------:R-:W1:Y:S01]  /*0940*/  S2UR UR8, SR_CgaCtaId ;  /* 0x00000000000879c3 */ /* 0x000e620000008800 */
[----:B------:R-:W-:Y:S02]  /*0950*/  LOP3.LUT R0, R3, 0xff, RZ, 0xc0, !PT ;  /* 0x000000ff03007812 */ /* 0x000fe400078ec0ff */
[----:B------:R-:W-:Y:S01]  /*0960*/  SHF.R.S32.HI R4, RZ, 0x8, R3 ;  /* 0x00000008ff047819 */ /* 0x000fe20000011403 */
[----:B------:R-:W-:Y:S02]  /*0970*/  UMOV UR4, 0x400 ;  /* 0x0000040000047882 */ /* 0x000fe40000000000 */
[----:B0-----:R-:W-:Y:S01]  /*0980*/  IMAD.SHL.U32 R11, R0, 0x2, RZ ;  /* 0x00000002000b7824 */ /* 0x001fe200078e00ff */
[----:B------:R-:W-:-:S04]  /*0990*/  SGXT R4, R4, 0x1 ;  /* 0x000000010404781a */ /* 0x000fc80000000200 */
[----:B------:R-:W-:-:S04]  /*09a0*/  LOP3.LUT R4, R11, 0x210, R4, 0x78, !PT ;  /* 0x000002100b047812 */ /* 0x000fc800078e7804 */
[C---:B-1----:R-:W-:Y:S01]  /*09b0*/  LOP3.LUT R9, R4.reuse, 0x20, RZ, 0x3c, !PT ;  /* 0x0000002004097812 */ /* 0x042fe200078e3cff */
[----:B------:R-:W-:Y:S01]  /*09c0*/  ULEA UR8, UR8, UR4, 0x18 ;  /* 0x0000000408087291 */ /* 0x000fe2000f8ec0ff */
[----:B------:R-:W0:Y:S01]  /*09d0*/  S2UR UR4, SR_CTAID.X ;  /* 0x00000000000479c3 */ /* 0x000e220000002500 */
[----:B------:R-:W-:Y:S01]  /*09e0*/  LOP3.LUT R11, R4, 0x40, RZ, 0x3c, !PT ;  /* 0x00000040040b7812 */ /* 0x000fe200078e3cff */
[----:B------:R-:W-:Y:S01]  /*09f0*/  IMAD.MOV.U32 R0, RZ, RZ, -0x800000 ;  /* 0xff800000ff007424 */ /* 0x000fe200078e00ff */
[----:B------:R-:W-:Y:S02]  /*0a00*/  CS2R R116, SRZ ;  /* 0x0000000000747805 */ /* 0x000fe4000001ff00 */
[----:B------:R-:W-:Y:S02]  /*0a10*/  CS2R R118, SRZ ;  /* 0x0000000000767805 */ /* 0x000fe4000001ff00 */
[----:B------:R-:W-:Y:S01]  /*0a20*/  CS2R R52, SRZ ;  /* 0x0000000000347805 */ /* 0x000fe2000001ff00 */
[----:B0-----:R-:W-:-:S04]  /*0a30*/  USHF.L.U32 UR4, UR4, 0x8, URZ ;  /* 0x0000000804047899 */ /* 0x001fc800080006ff */
[----:B------:R-:W-:-:S04]  /*0a40*/  UIADD3 UR16, UPT, UPT, UR4, 0x100, URZ ;  /* 0x0000010004107890 */ /* 0x000fc8000fffe0ff */
[----:B------:R-:W-:Y:S01]  /*0a50*/  UISETP.GE.AND UP0, UPT, UR16, 0x1, UPT ;  /* 0x000000011000788c */ /* 0x000fe2000bf06270 */
[----:B------:R-:W-:Y:S02]  /*0a60*/  CS2R R54, SRZ ;  /* 0x0000000000367805 */ /* 0x000fe4000001ff00 */
[----:B------:R-:W-:Y:S02]  /*0a70*/  CS2R R60, SRZ ;  /* 0x00000000003c7805 */ /* 0x000fe4000001ff00 */
[----:B------:R-:W-:Y:S02]  /*0a80*/  CS2R R62, SRZ ;  /* 0x00000000003e7805 */ /* 0x000fe4000001ff00 */
[----:B------:R-:W-:Y:S02]  /*0a90*/  CS2R R56, SRZ ;  /* 0x0000000000387805 */ /* 0x000fe4000001ff00 */
[----:B------:R-:W-:Y:S02]  /*0aa0*/  CS2R R58, SRZ ;  /* 0x00000000003a7805 */ /* 0x000fe4000001ff00 */
[----:B------:R-:W-:-:S02]  /*0ab0*/  CS2R R76, SRZ ;  /* 0x00000000004c7805 */ /* 0x000fc4000001ff00 */
[----:B------:R-:W-:Y:S01]  /*0ac0*/  CS2R R78, SRZ ;  /* 0x00000000004e7805 */ /* 0x000fe2000001ff00 */
[----:B--2---:R-:W-:Y:S04]  /*0ad0*/  STS.U16 [R4+UR8], R2 ;  /* 0x0000000204007988 */ /* 0x004fe80008000408 */
[----:B---3--:R-:W-:Y:S04]  /*0ae0*/  STS.U16 [R4+UR8+0x1000], R24 ;  /* 0x0010001804007988 */ /* 0x008fe80008000408 */
[----:B-----5:R-:W-:Y:S04]  /*0af0*/  STS.U16 [R4+UR8+0x2000], R31 ;  /* 0x0020001f04007988 */ /* 0x020fe80008000408 */
[----:B----4-:R-:W-:Y:S04]  /*0b00*/  STS.U16 [R4+UR8+0x3000], R35 ;  /* 0x0030002304007988 */ /* 0x010fe80008000408 */
[----:B------:R-:W-:Y:S04]  /*0b10*/  STS.U16 [R4+UR8+0x4000], R39 ;  /* 0x0040002704007988 */ /* 0x000fe80008000408 */
[----:B------:R-:W-:Y:S04]  /*0b20*/  STS.U16 [R4+UR8+0x5000], R42 ;  /* 0x0050002a04007988 */ /* 0x000fe80008000408 */
[----:B------:R-:W-:Y:S04]  /*0b30*/  STS.U16 [R4+UR8+0x6000], R45 ;  /* 0x0060002d04007988 */ /* 0x000fe80008000408 */
[----:B------:R-:W-:Y:S04]  /*0b40*/  STS.U16 [R4+UR8+0x7000], R22 ;  /* 0x0070001604007988 */ /* 0x000fe80008000408 */
[----:B------:R0:W-:Y:S04]  /*0b50*/  STS.U16 [R9+UR8+0x400], R5 ;  /* 0x0004000509007988 */ /* 0x0001e80008000408 */
[----:B------:R-:W-:Y:S01]  /*0b60*/  STS.U16 [R9+UR8+0x1400], R26 ;  /* 0x0014001a09007988 */ /* 0x000fe20008000408 */
[----:B0-----:R-:W-:-:S03]  /*0b70*/  LOP3.LUT R5, R4, 0x60, RZ, 0x3c, !PT ;  /* 0x0000006004057812 */ /* 0x001fc600078e3cff */
[----:B------:R-:W-:Y:S04]  /*0b80*/  STS.U16 [R9+UR8+0x2400], R32 ;  /* 0x0024002009007988 */ /* 0x000fe80008000408 */
[----:B------:R-:W-:Y:S04]  /*0b90*/  STS.U16 [R9+UR8+0x3400], R36 ;  /* 0x0034002409007988 */ /* 0x000fe80008000408 */
[----:B------:R-:W-:Y:S04]  /*0ba0*/  STS.U16 [R9+UR8+0x4400], R40 ;  /* 0x0044002809007988 */ /* 0x000fe80008000408 */
[----:B------:R-:W-:Y:S04]  /*0bb0*/  STS.U16 [R9+UR8+0x5400], R43 ;  /* 0x0054002b09007988 */ /* 0x000fe80008000408 */
[----:B------:R-:W-:Y:S04]  /*0bc0*/  STS.U16 [R9+UR8+0x6400], R46 ;  /* 0x0064002e09007988 */ /* 0x000fe80008000408 */
[----:B------:R-:W-:Y:S01]  /*0bd0*/  STS.U16 [R9+UR8+0x7400], R14 ;  /* 0x0074000e09007988 */ /* 0x000fe20008000408 */
[----:B------:R-:W-:-:S03]  /*0be0*/  IMAD.MOV.U32 R4, RZ, RZ, 0x3f800000 ;  /* 0x3f800000ff047424 */ /* 0x000fc600078e00ff */
[----:B------:R-:W-:Y:S04]  /*0bf0*/  STS.U16 [R11+UR8+0x800], R6 ;  /* 0x000800060b007988 */ /* 0x000fe80008000408 */
        /* <DEDUP_REMOVED lines=14> */
[----:B------:R0:W-:Y:S02]  /*0ce0*/  STS.U16 [R5+UR8+0x7c00], R18 ;  /* 0x007c001205007988 */ /* 0x0001e40008000408 */
[----:B0-----:R-:W-:-:S05]  /*0cf0*/  MOV R5, 0x3f800000 ;  /* 0x3f80000000057802 */ /* 0x001fca0000000f00 */
[----:B------:R-:W-:Y:S04]  /*0d00*/  STL [R1+0x4c], R5 ;  /* 0x00004c0501007387 */ /* 0x000fe80000100800 */
[----:B------:R0:W-:Y:S04]  /*0d10*/  STL [R1+0x48], R4 ;  /* 0x0000480401007387 */ /* 0x0001e80000100800 */
[----:B------:R1:W-:Y:S04]  /*0d20*/  STL [R1+0x10], RZ ;  /* 0x000010ff01007387 */ /* 0x0003e80000100800 */
[----:B------:R1:W-:Y:S04]  /*0d30*/  STL [R1+0x14], RZ ;  /* 0x000014ff01007387 */ /* 0x0003e80000100800 */
[----:B------:R1:W-:Y:S04]  /*0d40*/  STL [R1+0x18], RZ ;  /* 0x000018ff01007387 */ /* 0x0003e80000100800 */
[----:B------:R1:W-:Y:S04]  /*0d50*/  STL [R1+0x1c], RZ ;  /* 0x00001cff01007387 */ /* 0x0003e80000100800 */
[----:B------:R1:W-:Y:S04]  /*0d60*/  STL [R1], RZ ;  /* 0x000000ff01007387 */ /* 0x0003e80000100800 */
[----:B------:R1:W-:Y:S04]  /*0d70*/  STL [R1+0x4], RZ ;  /* 0x000004ff01007387 */ /* 0x0003e80000100800 */
[----:B------:R1:W-:Y:S04]  /*0d80*/  STL [R1+0x8], RZ ;  /* 0x000008ff01007387 */ /* 0x0003e80000100800 */
[----:B------:R1:W-:Y:S01]  /*0d90*/  STL [R1+0xc], RZ ;  /* 0x00000cff01007387 */ /* 0x0003e20000100800 */
[----:B------:R-:W-:Y:S01]  /*0da0*/  IMAD.MOV.U32 R2, RZ, RZ, -0x800000 ;  /* 0xff800000ff027424 */ /* 0x000fe200078e00ff */
[----:B------:R-:W-:-:S02]  /*0db0*/  CS2R R36, SRZ ;  /* 0x0000000000247805 */ /* 0x000fc4000001ff00 */
[----:B------:R-:W-:Y:S02]  /*0dc0*/  CS2R R38, SRZ ;  /* 0x0000000000267805 */ /* 0x000fe4000001ff00 */
[C---:B------:R-:W-:Y:S01]  /*0dd0*/  LOP3.LUT R6, R3.reuse, 0x1ff, RZ, 0xc0, !PT ;  /* 0x000001ff03067812 */ /* 0x040fe200078ec0ff */
[C---:B0-----:R-:W-:Y:S01]  /*0de0*/  IMAD.SHL.U32 R4, R3.reuse, 0x2, RZ ;  /* 0x0000000203047824 */ /* 0x041fe200078e00ff */
[----:B------:R-:W-:Y:S01]  /*0df0*/  LOP3.LUT R5, R3, 0x7, RZ, 0xc0, !PT ;  /* 0x0000000703057812 */ /* 0x000fe200078ec0ff */
[----:B-1----:R-:W-:Y:S06]  /*0e00*/  BRA.U !UP0, `(.L_x_0) ;  /* 0x0000006908707547 */ /* 0x002fec000b800000 */
[----:B------:R-:W0:Y:S01]  /*0e10*/  LDCU.64 UR10, c[0x0][0x3c0] ;  /* 0x00007800ff0a77ac */ /* 0x000e220008000a00 */
[----:B------:R-:W-:Y:S01]  /*0e20*/  LOP3.LUT R0, R3, 0x1e0, RZ, 0xc0, !PT ;  /* 0x000001e003007812 */ /* 0x000fe200078ec0ff */
[----:B------:R-:W-:Y:S01]  /*0e30*/  IMAD R8, R5, 0x210, RZ ;  /* 0x0000021005087824 */ /* 0x000fe200078e02ff */
[----:B------:R-:W-:Y:S01]  /*0e40*/  SHF.R.U32.HI R7, RZ, 0x2, R3 ;  /* 0x00000002ff077819 */ /* 0x000fe20000011603 */
[----:B------:R-:W1:Y:S01]  /*0e50*/  LDCU.64 UR12, c[0x0][0x3d0] ;  /* 0x00007a00ff0c77ac */ /* 0x000e620008000a00 */
[----:B------:R-:W-:Y:S02]  /*0e60*/  LOP3.LUT R2, R4, 0x10, RZ, 0xc0, !PT ;  /* 0x0000001004027812 */ /* 0x000fe400078ec0ff */
[----:B------:R-:W-:Y:S02]  /*0e70*/  CS2R R116, SRZ ;  /* 0x0000000000747805 */ /* 0x000fe4000001ff00 */
[----:B------:R-:W-:Y:S01]  /*0e80*/  SHF.R.U32.HI R0, RZ, 0x1, R0 ;  /* 0x00000001ff007819 */ /* 0x000fe20000011600 */
[----:B------:R-:W2:Y:S01]  /*0e90*/  LDCU UR5, c[0x0][0x3c8] ;  /* 0x00007900ff0577ac */ /* 0x000ea20008000800 */
[----:B------:R-:W-:-:S02]  /*0ea0*/  SGXT.U32 R7, R7, 0x3 ;  /* 0x000000030707781a */ /* 0x000fc40000000000 */
[----:B------:R-:W-:Y:S02]  /*0eb0*/  CS2R R118, SRZ ;  /* 0x0000000000767805 */ /* 0x000fe4000001ff00 */
[----:B------:R-:W-:Y:S01]  /*0ec0*/  LOP3.LUT R9, R2, 0x1e0, R3, 0xf8, !PT ;  /* 0x000001e002097812 */ /* 0x000fe200078ef803 */
[----:B------:R-:W3:Y:S01]  /*0ed0*/  LDCU.64 UR18, c[0x0][0x388] ;  /* 0x00007100ff1277ac */ /* 0x000ee20008000a00 */
[----:B------:R-:W-:Y:S02]  /*0ee0*/  SHF.L.U32 R125, R6, 0x1, RZ ;  /* 0x00000001067d7819 */ /* 0x000fe400000006ff */
[----:B------:R-:W-:Y:S02]  /*0ef0*/  CS2R R38, SRZ ;  /* 0x0000000000267805 */ /* 0x000fe4000001ff00 */
[C---:B------:R-:W-:Y:S01]  /*0f00*/  LOP3.LUT R6, R3.reuse, 0x3f, RZ, 0xc0, !PT ;  /* 0x0000003f03067812 */ /* 0x040fe200078ec0ff */
[----:B------:R-:W4:Y:S01]  /*0f10*/  LDCU.64 UR20, c[0x0][0x390] ;  /* 0x00007200ff1477ac */ /* 0x000f220008000a00 */
[----:B------:R-:W-:Y:S01]  /*0f20*/  LOP3.LUT R0, R0, UR4, R7, 0xfe, !PT ;  /* 0x0000000400007c12 */ /* 0x000fe2000f8efe07 */
[----:B0-----:R-:W-:Y:S01]  /*0f30*/  IMAD.U32 R14, RZ, RZ, UR11 ;  /* 0x0000000bff0e7e24 */ /* 0x001fe2000f8e00ff */
[----:B------:R-:W-:Y:S01]  /*0f40*/  LOP3.LUT R11, R8, R9, RZ, 0x3c, !PT ;  /* 0x00000009080b7212 */ /* 0x000fe200078e3cff */
[----:B------:R-:W-:Y:S01]  /*0f50*/  UIMAD UR4, UR9, UR10, URZ ;  /* 0x0000000a090472a4 */ /* 0x000fe2000f8e02ff */
[C---:B------:R-:W-:Y:S01]  /*0f60*/  LOP3.LUT R9, R3.reuse, 0x7f, RZ, 0xc0, !PT ;  /* 0x0000007f03097812 */ /* 0x040fe200078ec0ff */
[----:B-1----:R-:W-:Y:S01]  /*0f70*/  UIMAD UR6, UR9, UR12, URZ ;  /* 0x0000000c090672a4 */ /* 0x002fe2000f8e02ff */
[C---:B------:R-:W-:Y:S01]  /*0f80*/  LOP3.LUT R8, R3.reuse, 0x1c0, RZ, 0xc0, !PT ;  /* 0x000001c003087812 */ /* 0x040fe200078ec0ff */
[----:B------:R-:W-:Y:S01]  /*0f90*/  IMAD.U32 R23, RZ, RZ, UR11 ;  /* 0x0000000bff177e24 */ /* 0x000fe2000f8e00ff */
[----:B------:R-:W-:Y:S01]  /*0fa0*/  LOP3.LUT R2, R3, 0x180, RZ, 0xc0, !PT ;  /* 0x0000018003027812 */ /* 0x000fe200078ec0ff */
[----:B--2---:R-:W-:Y:S01]  /*0fb0*/  IMAD R7, R6, UR5, RZ ;  /* 0x0000000506077c24 */ /* 0x004fe2000f8e02ff */
[----:B------:R-:W-:Y:S01]  /*0fc0*/  USHF.L.U32 UR5, UR4, 0x1, URZ ;  /* 0x0000000104057899 */ /* 0x000fe200080006ff */
[----:B------:R-:W-:Y:S01]  /*0fd0*/  IMAD R9, R9, UR13, RZ ;  /* 0x0000000d09097c24 */ /* 0x000fe2000f8e02ff */
[----:B------:R-:W-:Y:S01]  /*0fe0*/  USHF.L.U32 UR7, UR6, 0x1, URZ ;  /* 0x0000000106077899 */ /* 0x000fe200080006ff */
[----:B------:R-:W-:Y:S01]  /*0ff0*/  SHF.R.U32.HI R8, RZ, 0x2, R8 ;  /* 0x00000002ff087819 */ /* 0x000fe20000011608 */
[----:B------:R-:W-:Y:S01]  /*1000*/  IMAD.U32 R25, RZ, RZ, UR11 ;  /* 0x0000000bff197e24 */ /* 0x000fe2000f8e00ff */
[----:B------:R-:W-:Y:S01]  /*1010*/  SHF.R.U32.HI R10, RZ, 0x3, R2 ;  /* 0x00000003ff0a7819 */ /* 0x000fe20000011602 */
[----:B------:R-:W-:Y:S01]  /*1020*/  IMAD.SHL.U32 R2, R7, 0x2, RZ ;  /* 0x0000000207027824 */ /* 0x000fe200078e00ff */
[----:B------:R-:W-:Y:S01]  /*1030*/  LOP3.LUT R124, R125, R8, RZ, 0x3c, !PT ;  /* 0x000000087d7c7212 */ /* 0x000fe200078e3cff */
[----:B------:R-:W-:Y:S01]  /*1040*/  IMAD.U32 R13, RZ, RZ, UR5 ;  /* 0x00000005ff0d7e24 */ /* 0x000fe2000f8e00ff */
[----:B------:R-:W-:Y:S01]  /*1050*/  UIMAD.WIDE UR4, UR4, 0x2, URZ ;  /* 0x00000002040478a5 */ /* 0x000fe2000f8e02ff */
[----:B------:R-:W-:Y:S01]  /*1060*/  IMAD.SHL.U32 R6, R9, 0x2, RZ ;  /* 0x0000000209067824 */ /* 0x000fe200078e00ff */
[----:B------:R-:W-:Y:S01]  /*1070*/  MOV R15, UR7 ;  /* 0x00000007000f7c02 */ /* 0x000fe20008000f00 */
[----:B------:R-:W-:Y:S01]  /*1080*/  UIMAD.WIDE UR6, UR6, 0x2, URZ ;  /* 0x00000002060678a5 */ /* 0x000fe2000f8e02ff */
[----:B------:R-:W-:Y:S01]  /*1090*/  LOP3.LUT R125, R125, R10, RZ, 0x3c, !PT ;  /* 0x0000000a7d7d7212 */ /* 0x000fe200078e3cff */
[----:B------:R-:W-:Y:S01]  /*10a0*/  IMAD.SHL.U32 R10, R3, 0x100, RZ ;  /* 0x00000100030a7824 */ /* 0x000fe200078e00ff */
[----:B---3--:R-:W-:Y:S01]  /*10b0*/  IADD3 R16, P0, P1, R2, UR18, R13 ;  /* 0x0000001202107c10 */ /* 0x008fe2000f91e00d */
[----:B------:R-:W-:Y:S01]  /*10c0*/  IMAD.HI R7, R7, 0x2, RZ ;  /* 0x0000000207077827 */ /* 0x000fe200078e02ff */
[----:B----4-:R-:W-:-:S02]  /*10d0*/  IADD3 R2, P2, P3, R6, UR20, R15 ;  /* 0x0000001406027c10 */ /* 0x010fc4000fb5e00f */
[----:B------:R-:W-:Y:S02]  /*10e0*/  CS2R R52, SRZ ;  /* 0x0000000000347805 */ /* 0x000fe4000001ff00 */
[--C-:B------:R-:W-:Y:S01]  /*10f0*/  SHF.R.U32.HI R8, RZ, 0x6, R3.reuse ;  /* 0x00000006ff087819 */ /* 0x100fe20000011603 */
[----:B------:R-:W0:Y:S01]  /*1100*/  LDC R6, c[0x0][0x3d8] ;  /* 0x0000f600ff067b82 */ /* 0x000e220000000800 */
[----:B------:R-:W-:Y:S01]  /*1110*/  IMAD.U32 R18, RZ, RZ, UR5 ;  /* 0x00000005ff127e24 */ /* 0x000fe2000f8e00ff */
[----:B------:R-:W-:Y:S01]  /*1120*/  LOP3.LUT R10, R10, 0x1000, RZ, 0xc0, !PT ;  /* 0x000010000a0a7812 */ /* 0x000fe200078ec0ff */
[----:B------:R-:W-:Y:S01]  /*1130*/  IMAD.HI R9, R9, 0x2, RZ ;  /* 0x0000000209097827 */ /* 0x000fe200078e02ff */
[----:B------:R-:W-:Y:S02]  /*1140*/  SGXT.U32 R8, R8, 0x3 ;  /* 0x000000030808781a */ /* 0x000fe40000000000 */
[----:B------:R-:W-:Y:S02]  /*1150*/  CS2R R54, SRZ ;  /* 0x0000000000367805 */ /* 0x000fe4000001ff00 */
[----:B------:R-:W-:Y:S01]  /*1160*/  IADD3.X R18, PT, PT, R7, UR19, R18, P0, P1 ;  /* 0x0000001307127c10 */ /* 0x000fe200087e2412 */
[----:B------:R-:W-:Y:S01]  /*1170*/  IMAD.U32 R12, RZ, RZ, UR7 ;  /* 0x00000007ff0c7e24 */ /* 0x000fe2000f8e00ff */
[----:B------:R-:W-:Y:S01]  /*1180*/  SHF.R.U32.HI R7, RZ, 0x7, R3 ;  /* 0x00000007ff077819 */ /* 0x000fe20000011603 */
[----:B------:R-:W-:Y:S01]  /*1190*/  IMAD R8, R8, UR11, RZ ;  /* 0x0000000b08087c24 */ /* 0x000fe2000f8e02ff */
[----:B------:R-:W-:Y:S01]  /*11a0*/  IADD3 R10, PT, PT, R11, UR8, R10 ;  /* 0x000000080b0a7c10 */ /* 0x000fe2000fffe00a */
[----:B------:R-:W-:Y:S01]  /*11b0*/  IMAD.U32 R11, RZ, RZ, UR11 ;  /* 0x0000000bff0b7e24 */ /* 0x000fe2000f8e00ff */
[----:B------:R-:W-:Y:S01]  /*11c0*/  IADD3.X R3, PT, PT, R9, UR21, R12, P2, P3 ;  /* 0x0000001509037c10 */ /* 0x000fe200097e640c */
[----:B------:R-:W-:Y:S01]  /*11d0*/  IMAD.U32 R13, RZ, RZ, UR11 ;  /* 0x0000000bff0d7e24 */ /* 0x000fe2000f8e00ff */
[----:B------:R-:W-:Y:S01]  /*11e0*/  MOV R9, UR11 ;  /* 0x0000000b00097c02 */ /* 0x000fe20008000f00 */
[----:B------:R1:W-:Y:S01]  /*11f0*/  STL [R1+0x44], R10 ;  /* 0x0000440a01007387 */ /* 0x0003e20000100800 */
[----:B------:R-:W-:Y:S01]  /*1200*/  SGXT.U32 R7, R7, 0x2 ;  /* 0x000000020707781a */ /* 0x000fe20000000000 */
[----:B------:R-:W-:Y:S01]  /*1210*/  IMAD.U32 R27, RZ, RZ, UR11 ;  /* 0x0000000bff1b7e24 */ /* 0x000fe2000f8e00ff */
[----:B------:R-:W-:Y:S01]  /*1220*/  MOV R12, UR11 ;  /* 0x0000000b000c7c02 */ /* 0x000fe20008000f00 */
[----:B------:R-:W-:Y:S01]  /*1230*/  IMAD R9, R9, 0x8, R8 ;  /* 0x0000000809097824 */ /* 0x000fe200078e0208 */
[CC--:B------:R-:W-:Y:S01]  /*1240*/  LEA R36, P0, R8.reuse, R16.reuse, 0x1 ;  /* 0x0000001008247211 */ /* 0x0c0fe200078008ff */
[----:B------:R-:W-:Y:S01]  /*1250*/  IMAD.U32 R24, RZ, RZ, UR11 ;  /* 0x0000000bff187e24 */ /* 0x000fe2000f8e00ff */
[----:B------:R-:W-:Y:S01]  /*1260*/  MOV R20, UR11 ;  /* 0x0000000b00147c02 */ /* 0x000fe20008000f00 */
[----:B------:R-:W-:Y:S01]  /*1270*/  IMAD.U32 R29, RZ, RZ, UR11 ;  /* 0x0000000bff1d7e24 */ /* 0x000fe2000f8e00ff */
[----:B------:R-:W-:Y:S01]  /*1280*/  LEA R32, P1, R9, R16, 0x1 ;  /* 0x0000001009207211 */ /* 0x000fe200078208ff */
[----:B-1----:R-:W-:Y:S01]  /*1290*/  IMAD.U32 R10, RZ, RZ, UR11 ;  /* 0x0000000bff0a7e24 */ /* 0x002fe2000f8e00ff */
[----:B------:R-:W-:Y:S01]  /*12a0*/  LEA.HI.X.SX32 R37, R8, R18, 0x1, P0 ;  /* 0x0000001208257211 */ /* 0x000fe200000f0eff */
[----:B0-----:R-:W-:Y:S01]  /*12b0*/  IMAD R15, R7, R6, RZ ;  /* 0x00000006070f7224 */ /* 0x001fe200078e02ff */
[----:B------:R-:W-:Y:S01]  /*12c0*/  LEA.HI.X.SX32 R33, R9, R18, 0x1, P1 ;  /* 0x0000001209217211 */ /* 0x000fe200008f0eff */
[----:B------:R-:W-:Y:S01]  /*12d0*/  IMAD R10, R10, 0x8, R9 ;  /* 0x000000080a0a7824 */ /* 0x000fe200078e0209 */
[----:B------:R-:W-:Y:S01]  /*12e0*/  MOV R22, UR11 ;  /* 0x0000000b00167c02 */ /* 0x000fe20008000f00 */
[----:B------:R-:W-:Y:S01]  /*12f0*/  IMAD R17, R6, 0x4, R15 ;  /* 0x0000000406117824 */ /* 0x000fe200078e020f */
[----:B------:R-:W-:Y:S01]  /*1300*/  MOV R26, UR11 ;  /* 0x0000000b001a7c02 */ /* 0x000fe20008000f00 */
[----:B------:R-:W-:Y:S01]  /*1310*/  IMAD R11, R11, 0x8, R10 ;  /* 0x000000080b0b7824 */ /* 0x000fe200078e020a */
[----:B------:R-:W-:Y:S01]  /*1320*/  LEA R34, P2, R10, R16, 0x1 ;  /* 0x000000100a227211 */ /* 0x000fe200078408ff */
[----:B------:R0:W-:Y:S01]  /*1330*/  STL.64 [R1+0x140], R32 ;  /* 0x0001402001007387 */ /* 0x0001e20000100a00 */
[----:B------:R-:W-:Y:S01]  /*1340*/  IMAD R19, R6, 0x4, R17 ;  /* 0x0000000406137824 */ /* 0x000fe200078e0211 */
[----:B------:R-:W-:Y:S01]  /*1350*/  MOV R31, UR11 ;  /* 0x0000000b001f7c02 */ /* 0x000fe20008000f00 */
[----:B------:R-:W-:Y:S01]  /*1360*/  IMAD R7, R12, 0x8, R11 ;  /* 0x000000080c077824 */ /* 0x000fe200078e020b */
[----:B------:R-:W-:Y:S01]  /*1370*/  LEA.HI.X.SX32 R35, R10, R18, 0x1, P2 ;  /* 0x000000120a237211 */ /* 0x000fe200010f0eff */
[----:B------:R-:W-:Y:S01]  /*1380*/  STL.64 [R1+0x148], R36 ;  /* 0x0001482401007387 */ /* 0x000fe20000100a00 */
[----:B------:R-:W-:Y:S01]  /*1390*/  LEA R21, R6, R19, 0x2 ;  /* 0x0000001306157211 */ /* 0x000fe200078e10ff */
[----:B------:R-:W-:Y:S01]  /*13a0*/  IMAD R12, R14, 0x8, R7 ;  /* 0x000000080e0c7824 */ /* 0x000fe200078e0207 */
[----:B------:R-:W-:Y:S01]  /*13b0*/  CS2R R60, SRZ ;  /* 0x00000000003c7805 */ /* 0x000fe2000001ff00 */
[----:B------:R1:W-:Y:S01]  /*13c0*/  STL.64 [R1+0x138], R34 ;  /* 0x0001382201007387 */ /* 0x0003e20000100a00 */
[----:B------:R-:W-:Y:S01]  /*13d0*/  CS2R R62, SRZ ;  /* 0x00000000003e7805 */ /* 0x000fe2000001ff00 */
[----:B------:R-:W-:Y:S01]  /*13e0*/  IMAD R13, R13, 0x8, R12 ;  /* 0x000000080d0d7824 */ /* 0x000fe200078e020c */
[----:B0-----:R-:W-:-:S02]  /*13f0*/  LEA R32, P0, R11, R16, 0x1 ;  /* 0x000000100b207211 */ /* 0x001fc400078008ff */
[----:B------:R-:W-:Y:S02]  /*1400*/  CS2R R56, SRZ ;  /* 0x0000000000387805 */ /* 0x000fe4000001ff00 */
[----:B------:R-:W-:Y:S01]  /*1410*/  CS2R R58, SRZ ;  /* 0x00000000003a7805 */ /* 0x000fe2000001ff00 */
[----:B------:R-:W-:Y:S01]  /*1420*/  IMAD R14, R20, 0x8, R13 ;  /* 0x00000008140e7824 */ /* 0x000fe200078e020d */
[----:B------:R-:W-:Y:S02]  /*1430*/  LEA.HI.X.SX32 R33, R11, R18, 0x1, P0 ;  /* 0x000000120b217211 */ /* 0x000fe400000f0eff */
[----:B------:R-:W-:Y:S02]  /*1440*/  CS2R R76, SRZ ;  /* 0x00000000004c7805 */ /* 0x000fe4000001ff00 */
[----:B------:R-:W-:Y:S01]  /*1450*/  CS2R R78, SRZ ;  /* 0x00000000004e7805 */ /* 0x000fe2000001ff00 */
[----:B------:R-:W-:Y:S01]  /*1460*/  IMAD R8, R23, 0x8, R14 ;  /* 0x0000000817087824 */ /* 0x000fe200078e020e */
[----:B------:R-:W-:Y:S01]  /*1470*/  UMOV UR6, URZ ;  /* 0x000000ff00067c82 */ /* 0x000fe20008000000 */
[----:B-1----:R-:W-:Y:S01]  /*1480*/  LEA R34, P0, R7, R16, 0x1 ;  /* 0x0000001007227211 */ /* 0x002fe200078008ff */
[----:B------:R0:W-:Y:S01]  /*1490*/  STL.64 [R1+0x130], R32 ;  /* 0x0001302001007387 */ /* 0x0001e20000100a00 */
[----:B------:R-:W-:Y:S01]  /*14a0*/  IMAD R9, R25, 0x8, R8 ;  /* 0x0000000819097824 */ /* 0x000fe200078e0208 */
[----:B------:R-:W-:Y:S01]  /*14b0*/  UMOV UR7, URZ ;  /* 0x000000ff00077c82 */ /* 0x000fe20008000000 */
[----:B------:R-:W-:Y:S01]  /*14c0*/  LEA.HI.X.SX32 R35, R7, R18, 0x1, P0 ;  /* 0x0000001207237211 */ /* 0x000fe200000f0eff */
[----:B------:R-:W-:Y:S01]  /*14d0*/  IMAD R23, R6, 0x4, R21 ;  /* 0x0000000406177824 */ /* 0x000fe200078e0215 */
[C---:B------:R-:W-:Y:S01]  /*14e0*/  LEA R36, P0, R13.reuse, R16, 0x1 ;  /* 0x000000100d247211 */ /* 0x040fe200078008ff */
[----:B------:R-:W1:Y:S01]  /*14f0*/  LDCU UR10, c[0x0][0x3a8] ;  /* 0x00007500ff0a77ac */ /* 0x000e620008000800 */
[----:B------:R-:W-:Y:S01]  /*1500*/  LEA R10, R22, R9, 0x3 ;  /* 0x00000009160a7211 */ /* 0x000fe200078e18ff */
[----:B------:R2:W-:Y:S01]  /*1510*/  STL.64 [R1+0x128], R34 ;  /* 0x0001282201007387 */ /* 0x0005e20000100a00 */
[----:B------:R-:W-:Y:S01]  /*1520*/  LEA.HI.X.SX32 R37, R13, R18, 0x1, P0 ;  /* 0x000000120d257211 */ /* 0x000fe200000f0eff */
[----:B------:R-:W-:Y:S01]  /*1530*/  IMAD R25, R6, 0x4, R23 ;  /* 0x0000000406197824 */ /* 0x000fe200078e0217 */
[----:B------:R-:W-:Y:S01]  /*1540*/  UMOV UR4, URZ ;  /* 0x000000ff00047c82 */ /* 0x000fe20008000000 */
[----:B0-----:R-:W-:Y:S01]  /*1550*/  LEA R32, P1, R12, R16, 0x1 ;  /* 0x000000100c207211 */ /* 0x001fe200078208ff */
[----:B------:R-:W-:Y:S01]  /*1560*/  IMAD R7, R27, 0x8, R10 ;  /* 0x000000081b077824 */ /* 0x000fe200078e020a */
[----:B------:R-:W-:-:S02]  /*1570*/  UMOV UR5, URZ ;  /* 0x000000ff00057c82 */ /* 0x000fc40008000000 */
[----:B------:R-:W-:Y:S01]  /*1580*/  LEA.HI.X.SX32 R33, R12, R18, 0x1, P1 ;  /* 0x000000120c217211 */ /* 0x000fe200008f0eff */
[----:B------:R-:W-:Y:S01]  /*1590*/  IMAD R11, R24, 0x8, R7 ;  /* 0x00000008180b7824 */ /* 0x000fe200078e0207 */
[----:B--2---:R-:W-:-:S03]  /*15a0*/  LEA R34, P1, R14, R16, 0x1 ;  /* 0x000000100e227211 */ /* 0x004fc600078208ff */
[----:B------:R0:W-:Y:S01]  /*15b0*/  STL.64 [R1+0x120], R32 ;  /* 0x0001202001007387 */ /* 0x0001e20000100a00 */
[----:B------:R-:W-:-:S03]  /*15c0*/  LEA.HI.X.SX32 R35, R14, R18, 0x1, P1 ;  /* 0x000000120e237211 */ /* 0x000fc600008f0eff */
[----:B------:R2:W-:Y:S04]  /*15d0*/  STL.64 [R1+0x118], R36 ;  /* 0x0001182401007387 */ /* 0x0005e80000100a00 */
[----:B------:R3:W-:Y:S01]  /*15e0*/  STL.64 [R1+0x110], R34 ;  /* 0x0001102201007387 */ /* 0x0007e20000100a00 */
[----:B0-----:R-:W-:-:S04]  /*15f0*/  LEA R32, P2, R8, R16, 0x1 ;  /* 0x0000001008207211 */ /* 0x001fc800078408ff */
[----:B------:R-:W-:Y:S02]  /*1600*/  LEA.HI.X.SX32 R33, R8, R18, 0x1, P2 ;  /* 0x0000001208217211 */ /* 0x000fe400010f0eff */
[----:B------:R-:W-:Y:S02]  /*1610*/  LEA R8, R26, R11, 0x3 ;  /* 0x0000000b1a087211 */ /* 0x000fe400078e18ff */
[-C--:B--2---:R-:W-:Y:S01]  /*1620*/  LEA R36, P0, R9, R16.reuse, 0x1 ;  /* 0x0000001009247211 */ /* 0x084fe200078008ff */
[----:B------:R0:W-:Y:S01]  /*1630*/  STL.64 [R1+0x108], R32 ;  /* 0x0001082001007387 */ /* 0x0001e20000100a00 */
[C---:B---3--:R-:W-:Y:S01]  /*1640*/  LEA R34, P1, R10.reuse, R16, 0x1 ;  /* 0x000000100a227211 */ /* 0x048fe200078208ff */
[----:B------:R-:W-:Y:S01]  /*1650*/  IMAD R12, R29, 0x8, R8 ;  /* 0x000000081d0c7824 */ /* 0x000fe200078e0208 */
[-C--:B------:R-:W-:Y:S02]  /*1660*/  LEA.HI.X.SX32 R37, R9, R18.reuse, 0x1, P0 ;  /* 0x0000001209257211 */ /* 0x080fe400000f0eff */
[----:B------:R-:W-:-:S03]  /*1670*/  LEA.HI.X.SX32 R35, R10, R18, 0x1, P1 ;  /* 0x000000120a237211 */ /* 0x000fc600008f0eff */
[----:B------:R2:W-:Y:S01]  /*1680*/  STL.64 [R1+0x100], R36 ;  /* 0x0001002401007387 */ /* 0x0005e20000100a00 */
[----:B0-----:R-:W-:-:S03]  /*1690*/  LEA R32, P2, R7, R16, 0x1 ;  /* 0x0000001007207211 */ /* 0x001fc600078408ff */
[----:B------:R0:W-:Y:S01]  /*16a0*/  STL.64 [R1+0xf8], R34 ;  /* 0x0000f82201007387 */ /* 0x0001e20000100a00 */
[----:B------:R-:W-:Y:S01]  /*16b0*/  LEA.HI.X.SX32 R33, R7, R18, 0x1, P2 ;  /* 0x0000001207217211 */ /* 0x000fe200010f0eff */
[----:B------:R-:W-:Y:S01]  /*16c0*/  IMAD R7, R31, 0x8, R12 ;  /* 0x000000081f077824 */ /* 0x000fe200078e020c */
[CC--:B------:R-:W-:Y:S02]  /*16d0*/  LEA R28, P2, R12.reuse, R16.reuse, 0x1 ;  /* 0x000000100c1c7211 */ /* 0x0c0fe400078408ff */
[----:B--2---:R-:W-:Y:S01]  /*16e0*/  CS2R R36, SRZ ;  /* 0x0000000000247805 */ /* 0x004fe2000001ff00 */
[----:B------:R2:W-:Y:S01]  /*16f0*/  STL.64 [R1+0xf0], R32 ;  /* 0x0000f02001007387 */ /* 0x0005e20000100a00 */
[----:B------:R-:W-:Y:S02]  /*1700*/  LEA R26, P3, R7, R16, 0x1 ;  /* 0x00000010071a7211 */ /* 0x000fe400078608ff */
[----:B------:R-:W-:Y:S02]  /*1710*/  LEA.HI.X.SX32 R29, R12, R18, 0x1, P2 ;  /* 0x000000120c1d7211 */ /* 0x000fe400010f0eff */
[----:B0-----:R-:W-:-:S02]  /*1720*/  LEA R34, P0, R11, R16, 0x1 ;  /* 0x000000100b227211 */ /* 0x001fc400078008ff */
[-C--:B------:R-:W-:Y:S01]  /*1730*/  LEA.HI.X.SX32 R27, R7, R18.reuse, 0x1, P3 ;  /* 0x00000012071b7211 */ /* 0x080fe200018f0eff */
[----:B------:R-:W-:Y:S01]  /*1740*/  IMAD R7, R6, 0x4, R25 ;  /* 0x0000000406077824 */ /* 0x000fe200078e0219 */
[----:B------:R-:W-:Y:S02]  /*1750*/  LEA.HI.X.SX32 R35, R11, R18, 0x1, P0 ;  /* 0x000000120b237211 */ /* 0x000fe400000f0eff */
[----:B------:R-:W-:Y:S02]  /*1760*/  LEA R10, P2, R19, R2, 0x1 ;  /* 0x00000002130a7211 */ /* 0x000fe400078408ff */
[C---:B--2---:R-:W-:Y:S01]  /*1770*/  LEA R32, P1, R8.reuse, R16, 0x1 ;  /* 0x0000001008207211 */ /* 0x044fe200078208ff */
[----:B------:R-:W-:Y:S01]  /*1780*/  STL.64 [R1+0xe8], R34 ;  /* 0x0000e82201007387 */ /* 0x000fe20000100a00 */
[----:B------:R-:W-:Y:S02]  /*1790*/  LEA R30, P0, R15, R2, 0x1 ;  /* 0x000000020f1e7211 */ /* 0x000fe400078008ff */
[----:B------:R-:W-:-:S02]  /*17a0*/  LEA.HI.X.SX32 R33, R8, R18, 0x1, P1 ;  /* 0x0000001208217211 */ /* 0x000fc400008f0eff */
[-C--:B------:R-:W-:Y:S02]  /*17b0*/  LEA R12, P1, R17, R2.reuse, 0x1 ;  /* 0x00000002110c7211 */ /* 0x080fe400078208ff */
[-C--:B------:R-:W-:Y:S01]  /*17c0*/  LEA.HI.X.SX32 R11, R19, R3.reuse, 0x1, P2 ;  /* 0x00000003130b7211 */ /* 0x080fe200010f0eff */
[----:B------:R-:W-:Y:S01]  /*17d0*/  STL.64 [R1+0xe0], R32 ;  /* 0x0000e02001007387 */ /* 0x000fe20000100a00 */
[-C--:B------:R-:W-:Y:S02]  /*17e0*/  LEA.HI.X.SX32 R31, R15, R3.reuse, 0x1, P0 ;  /* 0x000000030f1f7211 */ /* 0x080fe400000f0eff */
[-C--:B------:R-:W-:Y:S01]  /*17f0*/  LEA.HI.X.SX32 R13, R17, R3.reuse, 0x1, P1 ;  /* 0x00000003110d7211 */ /* 0x080fe200008f0eff */
[----:B------:R0:W-:Y:S01]  /*1800*/  STL.64 [R1+0xd8], R28 ;  /* 0x0000d81c01007387 */ /* 0x0001e20000100a00 */
[-C--:B------:R-:W-:Y:S02]  /*1810*/  LEA R14, P2, R25, R2.reuse, 0x1 ;  /* 0x00000002190e7211 */ /* 0x080fe400078408ff */
[----:B------:R-:W-:Y:S01]  /*1820*/  LEA R16, P1, R23, R2, 0x1 ;  /* 0x0000000217107211 */ /* 0x000fe200078208ff */
[----:B------:R2:W-:Y:S01]  /*1830*/  STL.64 [R1+0xd0], R26 ;  /* 0x0000d01a01007387 */ /* 0x0005e20000100a00 */
[----:B------:R-:W-:-:S02]  /*1840*/  LEA.HI.X.SX32 R15, R25, R3, 0x1, P2 ;  /* 0x00000003190f7211 */ /* 0x000fc400010f0eff */
[----:B------:R-:W-:Y:S01]  /*1850*/  LEA.HI.X.SX32 R17, R23, R3, 0x1, P1 ;  /* 0x0000000317117211 */ /* 0x000fe200008f0eff */
[----:B------:R-:W-:Y:S01]  /*1860*/  STL.64 [R1+0xb8], R10 ;  /* 0x0000b80a01007387 */ /* 0x000fe20000100a00 */
[----:B0-----:R-:W-:-:S03]  /*1870*/  IMAD R29, R5, 0x110, RZ ;  /* 0x00000110051d7824 */ /* 0x001fc600078e02ff */
[----:B------:R0:W-:Y:S01]  /*1880*/  STL.64 [R1+0xc8], R30 ;  /* 0x0000c81e01007387 */ /* 0x0001e20000100a00 */
[----:B--2---:R-:W-:Y:S01]  /*1890*/  IMAD R27, R5, 0x90, RZ ;  /* 0x00000090051b7824 */ /* 0x004fe200078e02ff */
[C---:B------:R-:W-:Y:S02]  /*18a0*/  LEA R5, R6.reuse, R7, 0x2 ;  /* 0x0000000706057211 */ /* 0x040fe400078e10ff */
[----:B------:R2:W-:Y:S02]  /*18b0*/  STL.64 [R1+0xc0], R12 ;  /* 0x0000c00c01007387 */ /* 0x0005e40000100a00 */
[-C--:B------:R-:W-:Y:S01]  /*18c0*/  LEA R20, P1, R5, R2.reuse, 0x1 ;  /* 0x0000000205147211 */ /* 0x080fe200078208ff */
[C---:B------:R-:W-:Y:S01]  /*18d0*/  IMAD R9, R6.reuse, 0x4, R5 ;  /* 0x0000000406097824 */ /* 0x040fe200078e0205 */
[----:B------:R3:W-:Y:S01]  /*18e0*/  STL.64 [R1+0xa0], R14 ;  /* 0x0000a00e01007387 */ /* 0x0007e20000100a00 */
[-C--:B0-----:R-:W-:Y:S02]  /*18f0*/  LEA R30, P0, R21, R2.reuse, 0x1 ;  /* 0x00000002151e7211 */ /* 0x081fe400078008ff */
[----:B------:R-:W-:Y:S01]  /*1900*/  IMAD R11, R6, 0x4, R9 ;  /* 0x00000004060b7824 */ /* 0x000fe200078e0209 */
[----:B------:R-:W-:-:S02]  /*1910*/  LEA R18, P2, R9, R2, 0x1 ;  /* 0x0000000209127211 */ /* 0x000fc400078408ff */
[-C--:B------:R-:W-:Y:S01]  /*1920*/  LEA.HI.X.SX32 R31, R21, R3.reuse, 0x1, P0 ;  /* 0x00000003151f7211 */ /* 0x080fe200000f0eff */
[C---:B--2---:R-:W-:Y:S01]  /*1930*/  IMAD R13, R6.reuse, 0x4, R11 ;  /* 0x00000004060d7824 */ /* 0x044fe200078e020b */
[----:B------:R-:W-:Y:S02]  /*1940*/  LEA R22, P0, R7, R2, 0x1 ;  /* 0x0000000207167211 */ /* 0x000fe400078008ff */
[----:B------:R-:W-:Y:S01]  /*1950*/  LEA.HI.X.SX32 R21, R5, R3, 0x1, P1 ;  /* 0x0000000305157211 */ /* 0x000fe200008f0eff */
[----:B------:R-:W-:Y:S01]  /*1960*/  STL.64 [R1+0xb0], R30 ;  /* 0x0000b01e01007387 */ /* 0x000fe20000100a00 */
[----:B---3--:R-:W-:Y:S02]  /*1970*/  LEA R15, R6, R13, 0x2 ;  /* 0x0000000d060f7211 */ /* 0x008fe400078e10ff */
[-C--:B------:R-:W-:Y:S01]  /*1980*/  LEA.HI.X.SX32 R23, R7, R3.reuse, 0x1, P0 ;  /* 0x0000000307177211 */ /* 0x080fe200000f0eff */
[----:B------:R0:W-:Y:S01]  /*1990*/  STL.64 [R1+0xa8], R16 ;  /* 0x0000a81001007387 */ /* 0x0001e20000100a00 */
[----:B------:R-:W-:-:S03]  /*19a0*/  LEA.HI.X.SX32 R19, R9, R3, 0x1, P2 ;  /* 0x0000000309137211 */ /* 0x000fc600010f0eff */
[----:B------:R2:W-:Y:S04]  /*19b0*/  STL.64 [R1+0x98], R22 ;  /* 0x0000981601007387 */ /* 0x0005e80000100a00 */
[----:B------:R3:W-:Y:S01]  /*19c0*/  STL.64 [R1+0x90], R20 ;  /* 0x0000901401007387 */ /* 0x0007e20000100a00 */
[----:B0-----:R-:W-:-:S03]  /*19d0*/  IMAD R17, R6, 0x4, R15 ;  /* 0x0000000406117824 */ /* 0x001fc600078e020f */
[----:B------:R0:W-:Y:S01]  /*19e0*/  STL.64 [R1+0x88], R18 ;  /* 0x0000881201007387 */ /* 0x0001e20000100a00 */
[----:B------:R-:W-:Y:S01]  /*19f0*/  IMAD R5, R6, 0x4, R17 ;  /* 0x0000000406057824 */ /* 0x000fe200078e0211 */
[----:B--2---:R-:W-:-:S03]  /*1a00*/  LEA R22, P0, R11, R2, 0x1 ;  /* 0x000000020b167211 */ /* 0x004fc600078008ff */
[C---:B------:R-:W-:Y:S01]  /*1a10*/  IMAD R7, R6.reuse, 0x4, R5 ;  /* 0x0000000406077824 */ /* 0x040fe200078e0205 */
[----:B------:R-:W-:Y:S02]  /*1a20*/  LEA.HI.X.SX32 R23, R11, R3, 0x1, P0 ;  /* 0x000000030b177211 */ /* 0x000fe400000f0eff */
[-C--:B---3--:R-:W-:Y:S02]  /*1a30*/  LEA R20, P1, R13, R2.reuse, 0x1 ;  /* 0x000000020d147211 */ /* 0x088fe400078208ff */
[C---:B0-----:R-:W-:Y:S01]  /*1a40*/  LEA R18, P2, R15.reuse, R2, 0x1 ;  /* 0x000000020f127211 */ /* 0x041fe200078408ff */
[----:B------:R-:W-:Y:S01]  /*1a50*/  STL.64 [R1+0x80], R22 ;  /* 0x0000801601007387 */ /* 0x000fe20000100a00 */
[----:B------:R-:W-:Y:S02]  /*1a60*/  LEA R6, R6, R7, 0x2 ;  /* 0x0000000706067211 */ /* 0x000fe400078e10ff */
[-C--:B------:R-:W-:Y:S02]  /*1a70*/  LEA.HI.X.SX32 R19, R15, R3.reuse, 0x1, P2 ;  /* 0x000000030f137211 */ /* 0x080fe400010f0eff */
[----:B------:R-:W-:-:S02]  /*1a80*/  LEA.HI.X.SX32 R21, R13, R3, 0x1, P1 ;  /* 0x000000030d157211 */ /* 0x000fc400008f0eff */
[-C--:B------:R-:W-:Y:S01]  /*1a90*/  LEA R12, P1, R5, R2.reuse, 0x1 ;  /* 0x00000002050c7211 */ /* 0x080fe200078208ff */
[----:B------:R0:W-:Y:S01]  /*1aa0*/  STL.64 [R1+0x70], R18 ;  /* 0x0000701201007387 */ /* 0x0001e20000100a00 */
[-C--:B------:R-:W-:Y:S02]  /*1ab0*/  LEA R10, P2, R7, R2.reuse, 0x1 ;  /* 0x00000002070a7211 */ /* 0x080fe400078408ff */
[CC--:B------:R-:W-:Y:S01]  /*1ac0*/  LEA R8, P3, R6.reuse, R2.reuse, 0x1 ;  /* 0x0000000206087211 */ /* 0x0c0fe200078608ff */
[----:B------:R-:W-:Y:S01]  /*1ad0*/  STL.64 [R1+0x78], R20 ;  /* 0x0000781401007387 */ /* 0x000fe20000100a00 */
[-C--:B------:R-:W-:Y:S01]  /*1ae0*/  LEA.HI.X.SX32 R13, R5, R3.reuse, 0x1, P1 ;  /* 0x00000003050d7211 */ /* 0x080fe200008f0eff */
[----:B------:R-:W-:Y:S01]  /*1af0*/  IMAD.MOV.U32 R5, RZ, RZ, -0x800000 ;  /* 0xff800000ff057424 */ /* 0x000fe200078e00ff */
[-C--:B------:R-:W-:Y:S02]  /*1b00*/  LEA.HI.X.SX32 R11, R7, R3.reuse, 0x1, P2 ;  /* 0x00000003070b7211 */ /* 0x080fe400010f0eff */
[----:B------:R-:W-:Y:S01]  /*1b10*/  LEA.HI.X.SX32 R9, R6, R3, 0x1, P3 ;  /* 0x0000000306097211 */ /* 0x000fe200018f0eff */
[----:B------:R-:W-:Y:S01]  /*1b20*/  IMAD.MOV.U32 R6, RZ, RZ, -0x800000 ;  /* 0xff800000ff067424 */ /* 0x000fe200078e00ff */
[----:B0-----:R-:W-:-:S02]  /*1b30*/  LEA R18, P0, R17, R2, 0x1 ;  /* 0x0000000211127211 */ /* 0x001fc400078008ff */
[--C-:B------:R-:W-:Y:S02]  /*1b40*/  LOP3.LUT R2, R27, 0x30, R4.reuse, 0x78, !PT ;  /* 0x000000301b027812 */ /* 0x100fe400078e7804 */
[----:B------:R-:W-:Y:S02]  /*1b50*/  LEA.HI.X.SX32 R19, R17, R3, 0x1, P0 ;  /* 0x0000000311137211 */ /* 0x000fe400000f0eff */
[----:B------:R-:W-:Y:S01]  /*1b60*/  LOP3.LUT R3, R29, 0x30, R4, 0x78, !PT ;  /* 0x000000301d037812 */ /* 0x000fe200078e7804 */
[----:B------:R-:W-:Y:S02]  /*1b70*/  IMAD.MOV.U32 R4, RZ, RZ, 0x3f800000 ;  /* 0x3f800000ff047424 */ /* 0x000fe400078e00ff */
[----:B------:R-:W-:Y:S04]  /*1b80*/  STL.64 [R1+0x68], R18 ;  /* 0x0000681201007387 */ /* 0x000fe80000100a00 */
[----:B------:R-:W-:Y:S04]  /*1b90*/  STL.64 [R1+0x60], R12 ;  /* 0x0000600c01007387 */ /* 0x000fe80000100a00 */
[----:B------:R-:W-:Y:S04]  /*1ba0*/  STL.64 [R1+0x58], R10 ;  /* 0x0000580a01007387 */ /* 0x000fe80000100a00 */
[----:B------:R-:W-:Y:S04]  /*1bb0*/  STL.64 [R1+0x50], R8 ;  /* 0x0000500801007387 */ /* 0x000fe80000100a00 */
[----:B------:R-:W-:Y:S04]  /*1bc0*/  STL [R1+0x4c], R4 ;  /* 0x00004c0401007387 */ /* 0x000fe80000100800 */
[----:B------:R0:W-:Y:S04]  /*1bd0*/  STL [R1+0x3c], R6 ;  /* 0x00003c0601007387 */ /* 0x0001e80000100800 */
[----:B------:R2:W-:Y:S04]  /*1be0*/  STL [R1+0x40], R5 ;  /* 0x0000400501007387 */ /* 0x0005e80000100800 */
[----:B------:R-:W-:Y:S01]  /*1bf0*/  STL [R1+0x10], RZ ;  /* 0x000010ff01007387 */ /* 0x000fe20000100800 */
[----:B0-----:R-:W-:-:S03]  /*1c00*/  LOP3.LUT R6, R2, 0x40, RZ, 0x3c, !PT ;  /* 0x0000004002067812 */ /* 0x001fc600078e3cff */
[----:B------:R0:W-:Y:S01]  /*1c10*/  STL [R1+0x48], R4 ;  /* 0x0000480401007387 */ /* 0x0001e20000100800 */
[----:B--2---:R-:W-:-:S03]  /*1c20*/  LOP3.LUT R5, R3, 0x40, RZ, 0x3c, !PT ;  /* 0x0000004003057812 */ /* 0x004fc600078e3cff */
[----:B------:R2:W-:Y:S04]  /*1c30*/  STL [R1+0x14], RZ ;  /* 0x000014ff01007387 */ /* 0x0005e80000100800 */
[----:B------:R2:W-:Y:S01]  /*1c40*/  STL [R1+0x18], RZ ;  /* 0x000018ff01007387 */ /* 0x0005e20000100800 */
[----:B0-----:R-:W-:-:S03]  /*1c50*/  LOP3.LUT R4, R125, 0x40, RZ, 0x3c, !PT ;  /* 0x000000407d047812 */ /* 0x001fc600078e3cff */
[----:B------:R2:W-:Y:S04]  /*1c60*/  STL [R1+0x1c], RZ ;  /* 0x00001cff01007387 */ /* 0x0005e80000100800 */
[----:B------:R2:W-:Y:S04]  /*1c70*/  STL [R1], RZ ;  /* 0x000000ff01007387 */ /* 0x0005e80000100800 */
[----:B------:R2:W-:Y:S04]  /*1c80*/  STL [R1+0x4], RZ ;  /* 0x000004ff01007387 */ /* 0x0005e80000100800 */
[----:B------:R2:W-:Y:S04]  /*1c90*/  STL [R1+0x8], RZ ;  /* 0x000008ff01007387 */ /* 0x0005e80000100800 */
[----:B------:R2:W-:Y:S04]  /*1ca0*/  STL [R1+0xc], RZ ;  /* 0x00000cff01007387 */ /* 0x0005e80000100800 */
[----:B-1----:R2:W-:Y:S02]  /*1cb0*/  STL [R1+0x150], R6 ;  /* 0x0001500601007387 */ /* 0x0025e40000100800 */
.L_x_1:
[----:B------:R-:W3:Y:S04]  /*1cc0*/  LDL.64 R12, [R1+0x138] ;  /* 0x00013800010c7983 */ /* 0x000ee80000100a00 */
[----:B------:R-:W4:Y:S04]  /*1cd0*/  LDL.64 R10, [R1+0x140] ;  /* 0x00014000010a7983 */ /* 0x000f280000100a00 */
[----:B--2---:R-:W2:Y:S04]  /*1ce0*/  LDL.64 R16, [R1+0x128] ;  /* 0x0001280001107983 */ /* 0x004ea80000100a00 */
[----:B------:R-:W2:Y:S04]  /*1cf0*/  LDL.64 R14, [R1+0x130] ;  /* 0x00013000010e7983 */ /* 0x000ea80000100a00 */
        /* <DEDUP_REMOVED lines=10> */
[----:B0-----:R-:W2:Y:S04]  /*1da0*/  LDL.64 R42, [R1+0xd8] ;  /* 0x0000d800012a7983 */ /* 0x001ea80000100a00 */
[----:B------:R-:W2:Y:S01]  /*1db0*/  LDL.64 R40, [R1+0xd0] ;  /* 0x0000d00001287983 */ /* 0x000ea20000100a00 */
[----:B------:R-:W-:-:S02]  /*1dc0*/  IMAD.U32 R8, RZ, RZ, UR4 ;  /* 0x00000004ff087e24 */ /* 0x000fc4000f8e00ff */
[----:B------:R-:W-:Y:S01]  /*1dd0*/  IMAD.U32 R6, RZ, RZ, UR4 ;  /* 0x00000004ff067e24 */ /* 0x000fe2000f8e00ff */
[----:B------:R-:W-:Y:S01]  /*1de0*/  MOV R4, UR4 ;  /* 0x0000000400047c02 */ /* 0x000fe20008000f00 */
[----:B------:R-:W-:Y:S04]  /*1df0*/  STL [R1+0x178], R58 ;  /* 0x0001783a01007387 */ /* 0x000fe80000100800 */
[----:B------:R0:W-:Y:S04]  /*1e00*/  STL [R1+0x174], R59 ;  /* 0x0001743b01007387 */ /* 0x0001e80000100800 */
[----:B------:R-:W-:Y:S04]  /*1e10*/  STL [R1+0x170], R76 ;  /* 0x0001704c01007387 */ /* 0x000fe80000100800 */
[----:B------:R-:W-:Y:S04]  /*1e20*/  STL [R1+0x16c], R77 ;  /* 0x00016c4d01007387 */ /* 0x000fe80000100800 */
[----:B------:R-:W-:Y:S04]  /*1e30*/  STL [R1+0x168], R78 ;  /* 0x0001684e01007387 */ /* 0x000fe80000100800 */
[----:B------:R-:W-:Y:S04]  /*1e40*/  STL [R1+0x164], R79 ;  /* 0x0001644f01007387 */ /* 0x000fe80000100800 */
[----:B0-----:R-:W2:Y:S04]  /*1e50*/  LDL R59, [R1+0x44] ;  /* 0x00004400013b7983 */ /* 0x001ea80000100800 */
[----:B------:R-:W2:Y:S01]  /*1e60*/  LDL R58, [R1+0x150] ;  /* 0x00015000013a7983 */ /* 0x000ea20000100800 */
[----:B---3--:R-:W-:Y:S01]  /*1e70*/  IMAD.WIDE R8, R8, 0x2, R12 ;  /* 0x0000000208087825 */ /* 0x008fe200078e020c */
[----:B------:R-:W-:-:S03]  /*1e80*/  MOV R12, UR4 ;  /* 0x00000004000c7c02 */ /* 0x000fc60008000f00 */
[----:B----4-:R-:W-:Y:S02]  /*1e90*/  IMAD.WIDE R6, R6, 0x2, R10 ;  /* 0x0000000206067825 */ /* 0x010fe400078e020a */
[----:B------:R-:W3:Y:S02]  /*1ea0*/  LDG.E.U16 R8, desc[UR14][R8.64] ;  /* 0x0000000e08087981 */ /* 0x000ee4000c1e1500 */
[----:B------:R-:W-:Y:S02]  /*1eb0*/  IMAD.U32 R10, RZ, RZ, UR4 ;  /* 0x00000004ff0a7e24 */ /* 0x000fe4000f8e00ff */
[----:B--2---:R-:W-:Y:S01]  /*1ec0*/  IMAD.WIDE R12, R12, 0x2, R16 ;  /* 0x000000020c0c7825 */ /* 0x004fe200078e0210 */
[----:B------:R-:W2:Y:S03]  /*1ed0*/  LDG.E.U16 R6, desc[UR14][R6.64] ;  /* 0x0000000e06067981 */ /* 0x000ea6000c1e1500 */
[----:B------:R-:W-:-:S02]  /*1ee0*/  IMAD.U32 R16, RZ, RZ, UR4 ;  /* 0x00000004ff107e24 */ /* 0x000fc4000f8e00ff */
[----:B------:R-:W-:Y:S01]  /*1ef0*/  IMAD.WIDE R10, R10, 0x2, R14 ;  /* 0x000000020a0a7825 */ /* 0x000fe200078e020e */
[----:B------:R-:W4:Y:S03]  /*1f00*/  LDG.E.U16 R12, desc[UR14][R12.64] ;  /* 0x0000000e0c0c7981 */ /* 0x000f26000c1e1500 */
[----:B------:R-:W-:Y:S02]  /*1f10*/  IMAD.U32 R14, RZ, RZ, UR4 ;  /* 0x00000004ff0e7e24 */ /* 0x000fe4000f8e00ff */
[----:B------:R-:W-:Y:S01]  /*1f20*/  IMAD.WIDE R16, R16, 0x2, R20 ;  /* 0x0000000210107825 */ /* 0x000fe200078e0214 */
[----:B------:R-:W-:Y:S01]  /*1f30*/  MOV R20, UR4 ;  /* 0x0000000400147c02 */ /* 0x000fe20008000f00 */
[----:B------:R-:W4:Y:S02]  /*1f40*/  LDG.E.U16 R10, desc[UR14][R10.64] ;  /* 0x0000000e0a0a7981 */ /* 0x000f24000c1e1500 */
[----:B------:R-:W-:-:S02]  /*1f50*/  IMAD.WIDE R14, R14, 0x2, R18 ;  /* 0x000000020e0e7825 */ /* 0x000fc400078e0212 */
[----:B------:R-:W4:Y:S02]  /*1f60*/  LDG.E.U16 R16, desc[UR14][R16.64] ;  /* 0x0000000e10107981 */ /* 0x000f24000c1e1500 */
[----:B------:R-:W-:Y:S02]  /*1f70*/  IMAD.U32 R18, RZ, RZ, UR4 ;  /* 0x00000004ff127e24 */ /* 0x000fe4000f8e00ff */
[----:B------:R-:W-:Y:S01]  /*1f80*/  IMAD.WIDE R20, R20, 0x2, R24 ;  /* 0x0000000214147825 */ /* 0x000fe200078e0218 */
[----:B------:R-:W4:Y:S03]  /*1f90*/  LDG.E.U16 R14, desc[UR14][R14.64] ;  /* 0x0000000e0e0e7981 */ /* 0x000f26000c1e1500 */
[----:B------:R-:W-:Y:S02]  /*1fa0*/  IMAD.WIDE R18, R18, 0x2, R22 ;  /* 0x0000000212127825 */ /* 0x000fe400078e0216 */
[----:B------:R-:W4:Y:S02]  /*1fb0*/  LDG.E.U16 R20, desc[UR14][R20.64] ;  /* 0x0000000e14147981 */ /* 0x000f24000c1e1500 */
[----:B------:R-:W-:-:S02]  /*1fc0*/  IMAD.U32 R24, RZ, RZ, UR4 ;  /* 0x00000004ff187e24 */ /* 0x000fc4000f8e00ff */
[----:B------:R-:W-:Y:S01]  /*1fd0*/  IMAD.U32 R22, RZ, RZ, UR4 ;  /* 0x00000004ff167e24 */ /* 0x000fe2000f8e00ff */
[----:B------:R-:W4:Y:S01]  /*1fe0*/  LDG.E.U16 R18, desc[UR14][R18.64] ;  /* 0x0000000e12127981 */ /* 0x000f22000c1e1500 */
[----:B------:R-:W-:Y:S01]  /*1ff0*/  IMAD.WIDE R24, R24, 0x2, R28 ;  /* 0x0000000218187825 */ /* 0x000fe200078e021c */
[----:B------:R-:W-:-:S03]  /*2000*/  MOV R28, UR4 ;  /* 0x00000004001c7c02 */ /* 0x000fc60008000f00 */
[----:B------:R-:W-:Y:S02]  /*2010*/  IMAD.WIDE R22, R22, 0x2, R26 ;  /* 0x0000000216167825 */ /* 0x000fe400078e021a */
[----:B------:R-:W4:Y:S02]  /*2020*/  LDG.E.U16 R24, desc[UR14][R24.64] ;  /* 0x0000000e18187981 */ /* 0x000f24000c1e1500 */
[----:B------:R-:W-:Y:S02]  /*2030*/  IMAD.U32 R26, RZ, RZ, UR4 ;  /* 0x00000004ff1a7e24 */ /* 0x000fe4000f8e00ff */
[----:B------:R-:W-:Y:S01]  /*2040*/  IMAD.WIDE R4, R4, 0x2, R34 ;  /* 0x0000000204047825 */ /* 0x000fe200078e0222 */
[----:B------:R-:W4:Y:S03]  /*2050*/  LDG.E.U16 R22, desc[UR14][R22.64] ;  /* 0x0000000e16167981 */ /* 0x000f26000c1e1500 */
[----:B------:R-:W-:-:S02]  /*2060*/  IMAD.WIDE R26, R26, 0x2, R30 ;  /* 0x000000021a1a7825 */ /* 0x000fc400078e021e */
[----:B------:R-:W4:Y:S02]  /*2070*/  LDG.E.U16 R4, desc[UR14][R4.64] ;  /* 0x0000000e04047981 */ /* 0x000f24000c1e1500 */
[----:B------:R-:W-:Y:S02]  /*2080*/  IMAD.WIDE R28, R28, 0x2, R32 ;  /* 0x000000021c1c7825 */ /* 0x000fe400078e0220 */
[----:B------:R-:W4:Y:S02]  /*2090*/  LDG.E.U16 R26, desc[UR14][R26.64] ;  /* 0x0000000e1a1a7981 */ /* 0x000f24000c1e1500 */
[----:B------:R-:W-:Y:S02]  /*20a0*/  IMAD.U32 R30, RZ, RZ, UR4 ;  /* 0x00000004ff1e7e24 */ /* 0x000fe4000f8e00ff */
[----:B------:R-:W-:Y:S01]  /*20b0*/  IMAD.U32 R32, RZ, RZ, UR4 ;  /* 0x00000004ff207e24 */ /* 0x000fe2000f8e00ff */
[----:B------:R-:W4:Y:S01]  /*20c0*/  LDG.E.U16 R28, desc[UR14][R28.64] ;  /* 0x0000000e1c1c7981 */ /* 0x000f22000c1e1500 */
[----:B------:R-:W-:-:S02]  /*20d0*/  IMAD.U32 R34, RZ, RZ, UR4 ;  /* 0x00000004ff227e24 */ /* 0x000fc4000f8e00ff */
[----:B------:R-:W-:-:S04]  /*20e0*/  IMAD.WIDE R30, R30, 0x2, R44 ;  /* 0x000000021e1e7825 */ /* 0x000fc800078e022c */
[----:B------:R-:W-:Y:S02]  /*20f0*/  IMAD.WIDE R32, R32, 0x2, R42 ;  /* 0x0000000220207825 */ /* 0x000fe400078e022a */
[----:B------:R-:W4:Y:S02]  /*2100*/  LDG.E.U16 R30, desc[UR14][R30.64] ;  /* 0x0000000e1e1e7981 */ /* 0x000f24000c1e1500 */
[----:B------:R-:W-:Y:S02]  /*2110*/  IMAD.WIDE R34, R34, 0x2, R40 ;  /* 0x0000000222227825 */ /* 0x000fe400078e0228 */
[----:B------:R-:W4:Y:S04]  /*2120*/  LDG.E.U16 R32, desc[UR14][R32.64] ;  /* 0x0000000e20207981 */ /* 0x000f28000c1e1500 */
[----:B------:R-:W4:Y:S01]  /*2130*/  LDG.E.U16 R34, desc[UR14][R34.64] ;  /* 0x0000000e22227981 */ /* 0x000f22000c1e1500 */
[----:B------:R-:W-:Y:S06]  /*2140*/  BAR.SYNC.DEFER_BLOCKING 0x0 ;  /* 0x0000000000007b1d */ /* 0x000fec0000010000 */
[----:B-----5:R-:W-:Y:S04]  /*2150*/  STL [R1+0x154], R124 ;  /* 0x0001547c01007387 */ /* 0x020fe80000100800 */
[----:B------:R-:W-:Y:S04]  /*2160*/  STL [R1+0x158], R2 ;  /* 0x0001580201007387 */ /* 0x000fe80000100800 */
[----:B---3--:R-:W-:Y:S04]  /*2170*/  STS.U16 [R124+UR8+0x8800], R8 ;  /* 0x008800087c007988 */ /* 0x008fe80008000408 */
[----:B--2---:R-:W-:Y:S04]  /*2180*/  STS.U16 [R124+UR8+0x8400], R6 ;  /* 0x008400067c007988 */ /* 0x004fe80008000408 */
[----:B----4-:R-:W-:Y:S04]  /*2190*/  STS.U16 [R124+UR8+0x9000], R12 ;  /* 0x0090000c7c007988 */ /* 0x010fe80008000408 */
        /* <DEDUP_REMOVED lines=12> */
[----:B------:R-:W-:Y:S01]  /*2260*/  STS.U16 [R124+UR8+0xbc00], R34 ;  /* 0x00bc00227c007988 */ /* 0x000fe20008000408 */
[----:B------:R-:W-:Y:S06]  /*2270*/  BAR.SYNC.DEFER_BLOCKING 0x0 ;  /* 0x0000000000007b1d */ /* 0x000fec0000010000 */
[----:B------:R-:W-:Y:S04]  /*2280*/  LDSM.16.MT88.4 R108, [R59] ;  /* 0x000000003b6c783b */ /* 0x000fe80000004200 */
[----:B------:R-:W0:Y:S04]  /*2290*/  LDSM.16.M88.4 R4, [R2+UR8+0x8000] ;  /* 0x008000080204783b */ /* 0x000e280008000200 */
[----:B------:R-:W1:Y:S04]  /*22a0*/  LDSM.16.MT88.4 R100, [R59+0x2000] ;  /* 0x002000003b64783b */ /* 0x000e680000004200 */
[----:B------:R-:W2:Y:S04]  /*22b0*/  LDSM.16.M88.4 R72, [R2+UR8+0x8800] ;  /* 0x008800080248783b */ /* 0x000ea80008000200 */
[----:B------:R-:W3:Y:S04]  /*22c0*/  LDSM.16.M88.4 R40, [R2+UR8+0x8400] ;  /* 0x008400080228783b */ /* 0x000ee80008000200 */
[----:B------:R-:W4:Y:S04]  /*22d0*/  LDSM.16.M88.4 R84, [R2+UR8+0x8c00] ;  /* 0x008c00080254783b */ /* 0x000f280008000200 */
[----:B------:R-:W1:Y:S04]  /*22e0*/  LDSM.16.M88.4 R80, [R2+UR8+0x9000] ;  /* 0x009000080250783b */ /* 0x000e680008000200 */
[----:B------:R-:W2:Y:S04]  /*22f0*/  LDSM.16.M88.4 R68, [R2+UR8+0x9400] ;  /* 0x009400080244783b */ /* 0x000ea80008000200 */
[----:B------:R-:W2:Y:S04]  /*2300*/  LDSM.16.M88.4 R96, [R2+UR8+0x9800] ;  /* 0x009800080260783b */ /* 0x000ea80008000200 */
[----:B------:R-:W3:Y:S04]  /*2310*/  LDSM.16.M88.4 R112, [R2+UR8+0x9c00] ;  /* 0x009c00080270783b */ /* 0x000ee80008000200 */
[----:B------:R-:W3:Y:S01]  /*2320*/  LDSM.16.M88.4 R32, [R2+UR8+0xa000] ;  /* 0x00a000080220783b */ /* 0x000ee20008000200 */
[----:B0-----:R-:W-:Y:S03]  /*2330*/  HMMA.16816.F32 R8, R108, R4, RZ ;  /* 0x000000046c08723c */ /* 0x001fe600000018ff */
[----:B------:R-:W0:Y:S04]  /*2340*/  LDSM.16.M88.4 R28, [R2+UR8+0xa400] ;  /* 0x00a40008021c783b */ /* 0x000e280008000200 */
[----:B------:R-:W0:Y:S04]  /*2350*/  LDSM.16.M88.4 R24, [R2+UR8+0xa800] ;  /* 0x00a800080218783b */ /* 0x000e280008000200 */
[----:B------:R-:W0:Y:S04]  /*2360*/  LDSM.16.M88.4 R20, [R2+UR8+0xac00] ;  /* 0x00ac00080214783b */ /* 0x000e280008000200 */
[----:B------:R-:W0:Y:S04]  /*2370*/  LDSM.16.M88.4 R16, [R2+UR8+0xb000] ;  /* 0x00b000080210783b */ /* 0x000e280008000200 */
[----:B------:R-:W0:Y:S01]  /*2380*/  LDSM.16.M88.4 R12, [R2+UR8+0xb400] ;  /* 0x00b40008020c783b */ /* 0x000e220008000200 */
[----:B-1----:R-:W-:Y:S03]  /*2390*/  HMMA.16816.F32 R48, R100, R6, R8 ;  /* 0x000000066430723c */ /* 0x002fe60000001808 */
[----:B------:R-:W1:Y:S05]  /*23a0*/  LDSM.16.M88.4 R8, [R2+UR8+0xb800] ;  /* 0x00b800080208783b */ /* 0x000e6a0008000200 */
[----:B--2---:R-:W-:Y:S11]  /*23b0*/  HMMA.16816.F32 R88, R108, R72, RZ ;  /* 0x000000486c58723c */ /* 0x004ff600000018ff */
[----:B------:R-:W-:Y:S01]  /*23c0*/  MOV R5, R48 ;  /* 0x0000003000057202 */ /* 0x000fe20000000f00 */
[----:B------:R-:W-:-:S03]  /*23d0*/  IMAD.MOV.U32 R4, RZ, RZ, R49 ;  /* 0x000000ffff047224 */ /* 0x000fc600078e0031 */
[----:B------:R-:W-:Y:S01]  /*23e0*/  MOV R72, R5 ;  /* 0x0000000500487202 */ /* 0x000fe20000000f00 */
[----:B------:R-:W-:Y:S02]  /*23f0*/  IMAD.MOV.U32 R73, RZ, RZ, R4 ;  /* 0x000000ffff497224 */ /* 0x000fe400078e0004 */
[----:B------:R2:W0:Y:S01]  /*2400*/  LDSM.16.M88.4 R4, [R2+UR8+0xbc00] ;  /* 0x00bc00080204783b */ /* 0x0004220008000200 */
[----:B------:R-:W-:Y:S01]  /*2410*/  IMAD.MOV.U32 R44, RZ, RZ, R50 ;  /* 0x000000ffff2c7224 */ /* 0x000fe200078e0032 */
[----:B---3--:R-:W-:Y:S01]  /*2420*/  HMMA.16816.F32 R104, R108, R40, RZ ;  /* 0x000000286c68723c */ /* 0x008fe200000018ff */
[----:B------:R-:W-:Y:S02]  /*2430*/  IMAD.MOV.U32 R124, RZ, RZ, R51 ;  /* 0x000000ffff7c7224 */ /* 0x000fe400078e0033 */
[----:B--2---:R-:W-:-:S05]  /*2440*/  IMAD.MOV.U32 R2, RZ, RZ, R44 ;  /* 0x000000ffff027224 */ /* 0x004fca00078e002c */
[C---:B----4-:R-:W-:Y:S08]  /*2450*/  HMMA.16816.F32 R92, R108.reuse, R84, RZ ;  /* 0x000000546c5c723c */ /* 0x050ff000000018ff */
[C---:B------:R-:W-:Y:S08]  /*2460*/  HMMA.16816.F32 R64, R108.reuse, R80, RZ ;  /* 0x000000506c40723c */ /* 0x040ff000000018ff */
[C---:B------:R-:W-:Y:S08]  /*2470*/  HMMA.16816.F32 R48, R108.reuse, R68, RZ ;  /* 0x000000446c30723c */ /* 0x040ff000000018ff */
[----:B------:R-:W-:Y:S08]  /*2480*/  HMMA.16816.F32 R44, R108, R96, RZ ;  /* 0x000000606c2c723c */ /* 0x000ff000000018ff */
[----:B------:R-:W-:Y:S08]  /*2490*/  HMMA.16816.F32 R76, R100, R42, R104 ;  /* 0x0000002a644c723c */ /* 0x000ff00000001868 */
[----:B------:R-:W-:Y:S01]  /*24a0*/  HMMA.16816.F32 R104, R108, R112, RZ ;  /* 0x000000706c68723c */ /* 0x000fe200000018ff */
[----:B------:R-:W-:Y:S01]  /*24b0*/  IMAD.MOV.U32 R112, RZ, RZ, R72 ;  /* 0x000000ffff707224 */ /* 0x000fe200078e0048 */
[----:B------:R-:W-:-:S06]  /*24c0*/  MOV R113, R73 ;  /* 0x0000004900717202 */ /* 0x000fcc0000000f00 */
[C---:B------:R-:W-:Y:S08]  /*24d0*/  HMMA.16816.F32 R120, R100.reuse, R74, R88 ;  /* 0x0000004a6478723c */ /* 0x040ff00000001858 */
[C---:B------:R-:W-:Y:S08]  /*24e0*/  HMMA.16816.F32 R40, R100.reuse, R86, R92 ;  /* 0x000000566428723c */ /* 0x040ff0000000185c */
[C---:B------:R-:W-:Y:S08]  /*24f0*/  HMMA.16816.F32 R80, R100.reuse, R82, R64 ;  /* 0x000000526450723c */ /* 0x040ff00000001840 */
[C---:B------:R-:W-:Y:S08]  /*2500*/  HMMA.16816.F32 R68, R100.reuse, R70, R48 ;  /* 0x000000466444723c */ /* 0x040ff00000001830 */
[----:B------:R-:W-:Y:S08]  /*2510*/  HMMA.16816.F32 R96, R100, R98, R44 ;  /* 0x000000626460723c */ /* 0x000ff0000000182c */
[C---:B------:R-:W-:Y:S08]  /*2520*/  HMMA.16816.F32 R72, R108.reuse, R32, RZ ;  /* 0x000000206c48723c */ /* 0x040ff000000018ff */
[C---:B0-----:R-:W-:Y:S08]  /*2530*/  HMMA.16816.F32 R92, R108.reuse, R28, RZ ;  /* 0x0000001c6c5c723c */ /* 0x041ff000000018ff */
[C---:B------:R-:W-:Y:S08]  /*2540*/  HMMA.16816.F32 R88, R108.reuse, R24, RZ ;  /* 0x000000186c58723c */ /* 0x040ff000000018ff */
[C---:B------:R-:W-:Y:S08]  /*2550*/  HMMA.16816.F32 R48, R108.reuse, R20, RZ ;  /* 0x000000146c30723c */ /* 0x040ff000000018ff */
[C---:B------:R-:W-:Y:S08]  /*2560*/  HMMA.16816.F32 R84, R108.reuse, R16, RZ ;  /* 0x000000106c54723c */ /* 0x040ff000000018ff */
[C---:B------:R-:W-:Y:S08]  /*2570*/  HMMA.16816.F32 R64, R108.reuse, R12, RZ ;  /* 0x0000000c6c40723c */ /* 0x040ff000000018ff */
[C---:B-1----:R-:W-:Y:S08]  /*2580*/  HMMA.16816.F32 R44, R108.reuse, R8, RZ ;  /* 0x000000086c2c723c */ /* 0x042ff000000018ff */
[----:B------:R-:W-:Y:S08]  /*2590*/  HMMA.16816.F32 R108, R108, R4, RZ ;  /* 0x000000046c6c723c */ /* 0x000ff000000018ff */
[C---:B------:R-:W-:Y:S01]  /*25a0*/  HMMA.16816.F32 R48, R100.reuse, R22, R48 ;  /* 0x000000166430723c */ /* 0x040fe20000001830 */
[----:B------:R-:W-:Y:S11]  /*25b0*/  LDSM.16.MT88.4 R20, [R59+0x4000] ;  /* 0x004000003b14783b */ /* 0x000ff60000004200 */
[C---:B------:R-:W-:Y:S01]  /*25c0*/  HMMA.16816.F32 R108, R100.reuse, R6, R108 ;  /* 0x00000006646c723c */ /* 0x040fe2000000186c */
[----:B------:R-:W0:Y:S07]  /*25d0*/  LDSM.16.M88.4 R4, [R58+UR8+0x8800] ;  /* 0x008800083a04783b */ /* 0x000e2e0008000200 */
[C---:B------:R-:W-:Y:S01]  /*25e0*/  HMMA.16816.F32 R88, R100.reuse, R26, R88 ;  /* 0x0000001a6458723c */ /* 0x040fe20000001858 */
[----:B------:R1:W-:Y:S02]  /*25f0*/  LDSM.16.MT88.4 R24, [R59+0x6000] ;  /* 0x006000003b18783b */ /* 0x0003e40000004200 */
[----:B-1----:R-:W1:Y:S05]  /*2600*/  S2R R59, SR_TID.X ;  /* 0x00000000003b7919 */ /* 0x002e6a0000002100 */
[C---:B------:R-:W-:Y:S01]  /*2610*/  HMMA.16816.F32 R64, R100.reuse, R14, R64 ;  /* 0x0000000e6440723c */ /* 0x040fe20000001840 */
[----:B------:R-:W2:Y:S07]  /*2620*/  LDSM.16.M88.4 R12, [R58+UR8+0x8000] ;  /* 0x008000083a0c783b */ /* 0x000eae0008000200 */
[C---:B------:R-:W-:Y:S01]  /*2630*/  HMMA.16816.F32 R44, R100.reuse, R10, R44 ;  /* 0x0000000a642c723c */ /* 0x040fe2000000182c */
[----:B------:R-:W3:Y:S07]  /*2640*/  LDSM.16.M88.4 R8, [R58+UR8+0x8400] ;  /* 0x008400083a08783b */ /* 0x000eee0008000200 */
[C---:B------:R-:W-:Y:S08]  /*2650*/  HMMA.16816.F32 R104, R100.reuse, R114, R104 ;  /* 0x000000726468723c */ /* 0x040ff00000001868 */
[C---:B------:R-:W-:Y:S08]  /*2660*/  HMMA.16816.F32 R72, R100.reuse, R34, R72 ;  /* 0x000000226448723c */ /* 0x040ff00000001848 */
[C---:B------:R-:W-:Y:S08]  /*2670*/  HMMA.16816.F32 R92, R100.reuse, R30, R92 ;  /* 0x0000001e645c723c */ /* 0x040ff0000000185c */
[----:B------:R-:W-:Y:S01]  /*2680*/  HMMA.16816.F32 R84, R100, R18, R84 ;  /* 0x000000126454723c */ /* 0x000fe20000001854 */
[----:B-1----:R-:W-:Y:S01]  /*2690*/  IMAD.SHL.U32 R59, R59, 0x2, RZ ;  /* 0x000000023b3b7824 */ /* 0x002fe200078e00ff */
[----:B------:R-:W1:Y:S06]  /*26a0*/  LDSM.16.M88.4 R16, [R58+UR8+0x9800] ;  /* 0x009800083a10783b */ /* 0x000e6c0008000200 */
[----:B0-----:R-:W-:Y:S01]  /*26b0*/  HMMA.16816.F32 R100, R20, R4, R120 ;  /* 0x000000041464723c */ /* 0x001fe20000001878 */
[----:B------:R-:W-:Y:S01]  /*26c0*/  IMAD.MOV.U32 R114, RZ, RZ, R2 ;  /* 0x000000ffff727224 */ /* 0x000fe200078e0002 */
[----:B------:R-:W-:Y:S01]  /*26d0*/  LOP3.LUT R59, R59, 0x6, RZ, 0xc0, !PT ;  /* 0x000000063b3b7812 */ /* 0x000fe200078ec0ff */
[----:B------:R-:W-:-:S03]  /*26e0*/  IMAD.MOV.U32 R115, RZ, RZ, R124 ;  /* 0x000000ffff737224 */ /* 0x000fc600078e007c */
[----:B------:R-:W-:-:S04]  /*26f0*/  IADD3 R4, PT, PT, R59, UR6, RZ ;  /* 0x000000063b047c10 */ /* 0x000fc8000fffe0ff */
[----:B--2---:R-:W-:Y:S01]  /*2700*/  HMMA.16816.F32 R28, R20, R12, R112 ;  /* 0x0000000c141c723c */ /* 0x004fe20000001870 */
[----:B------:R-:W-:Y:S02]  /*2710*/  LOP3.LUT R5, R4, 0x70, RZ, 0xfc, !PT ;  /* 0x0000007004057812 */ /* 0x000fe400078efcff */
[----:B------:R-:W-:Y:S02]  /*2720*/  LOP3.LUT R12, R0, 0x8, RZ, 0xfc, !PT ;  /* 0x00000008000c7812 */ /* 0x000fe400078efcff */
[----:B------:R-:W-:-:S05]  /*2730*/  ISETP.GT.U32.AND P3, PT, R5, R0, PT ;  /* 0x000000000500720c */ /* 0x000fca0003f64070 */
[----:B------:R-:W-:Y:S01]  /*2740*/  HMMA.16816.F32 R100, R24, R6, R100 ;  /* 0x000000061864723c */ /* 0x000fe20000001864 */
[----:B------:R-:W-:Y:S02]  /*2750*/  IADD3 R6, P0, PT, R59, UR6, RZ ;  /* 0x000000063b067c10 */ /* 0x000fe4000ff1e0ff */
[----:B------:R-:W-:Y:S02]  /*2760*/  LOP3.LUT R7, R4, 0x71, RZ, 0xfc, !PT ;  /* 0x0000007104077812 */ /* 0x000fe400078efcff */
[-C--:B------:R-:W-:Y:S01]  /*2770*/  ISETP.GT.U32.AND P1, PT, R5, R12.reuse, PT ;  /* 0x0000000c0500720c */ /* 0x080fe20003f24070 */
[----:B------:R-:W-:Y:S01]  /*2780*/  IMAD.X R5, RZ, RZ, UR7, P0 ;  /* 0x00000007ff057e24 */ /* 0x000fe200080e06ff */
[----:B------:R-:W-:Y:S01]  /*2790*/  ISETP.GT.U32.AND P0, PT, R7, R12, PT ;  /* 0x0000000c0700720c */ /* 0x000fe20003f04070 */
[----:B---3--:R-:W-:Y:S03]  /*27a0*/  HMMA.16816.F32 R32, R20, R8, R76 ;  /* 0x000000081420723c */ /* 0x008fe6000000184c */
[----:B------:R-:W-:-:S02]  /*27b0*/  ISETP.GT.U32.AND.EX P1, PT, R5, RZ, PT, P1 ;  /* 0x000000ff0500720c */ /* 0x000fc40003f24110 */
[----:B------:R-:W-:Y:S02]  /*27c0*/  ISETP.GT.U32.AND.EX P0, PT, R5, RZ, PT, P0 ;  /* 0x000000ff0500720c */ /* 0x000fe40003f04100 */
[----:B------:R-:W-:Y:S02]  /*27d0*/  ISETP.GT.U32.AND P2, PT, R7, R0, PT ;  /* 0x000000000700720c */ /* 0x000fe40003f44070 */
[----:B------:R-:W-:Y:S02]  /*27e0*/  SEL R7, RZ, 0x1fffe, !P1 ;  /* 0x0001fffeff077807 */ /* 0x000fe40004800000 */
[----:B------:R-:W-:Y:S02]  /*27f0*/  SEL R8, RZ, 0x1, !P0 ;  /* 0x00000001ff087807 */ /* 0x000fe40004000000 */
[C---:B------:R-:W-:Y:S02]  /*2800*/  ISETP.GT.U32.AND.EX P1, PT, R5.reuse, RZ, PT, P3 ;  /* 0x000000ff0500720c */ /* 0x040fe40003f24130 */
[----:B------:R-:W-:Y:S01]  /*2810*/  ISETP.GT.U32.AND.EX P0, PT, R5, RZ, PT, P2 ;  /* 0x000000ff0500720c */ /* 0x000fe20003f04120 */
[----:B------:R-:W-:Y:S01]  /*2820*/  IMAD.IADD R7, R8, 0x1, R7 ;  /* 0x0000000108077824 */ /* 0x000fe200078e0207 */
[----:B------:R-:W-:-:S02]  /*2830*/  SEL R8, RZ, 0x7fff8, !P1 ;  /* 0x0007fff8ff087807 */ /* 0x000fc40004800000 */
[----:B------:R-:W-:Y:S02]  /*2840*/  SEL R9, RZ, 0x4, !P0 ;  /* 0x00000004ff097807 */ /* 0x000fe40004000000 */
[----:B------:R-:W-:-:S04]  /*2850*/  LOP3.LUT R7, R7, 0x3, RZ, 0xc0, !PT ;  /* 0x0000000307077812 */ /* 0x000fc800078ec0ff */
[----:B------:R-:W-:Y:S02]  /*2860*/  IADD3 R59, PT, PT, R7, R8, R9 ;  /* 0x00000008073b7210 */ /* 0x000fe40007ffe009 */
[----:B------:R-:W-:-:S04]  /*2870*/  LOP3.LUT R7, R4, 0x79, RZ, 0xfc, !PT ;  /* 0x0000007904077812 */ /* 0x000fc800078efcff */
[C---:B------:R-:W-:Y:S02]  /*2880*/  ISETP.GT.U32.AND P2, PT, R7.reuse, R0, PT ;  /* 0x000000000700720c */ /* 0x040fe40003f44070 */
[----:B------:R-:W-:Y:S02]  /*2890*/  ISETP.GT.U32.AND P0, PT, R7, R12, PT ;  /* 0x0000000c0700720c */ /* 0x000fe40003f04070 */
[----:B------:R-:W-:-:S04]  /*28a0*/  LOP3.LUT R7, R4, 0x78, RZ, 0xfc, !PT ;  /* 0x0000007804077812 */ /* 0x000fc800078efcff */
[----:B------:R-:W-:Y:S01]  /*28b0*/  ISETP.GT.U32.AND P1, PT, R7, R12, PT ;  /* 0x0000000c0700720c */ /* 0x000fe20003f24070 */
[----:B-1----:R-:W-:Y:S01]  /*28c0*/  HMMA.16816.F32 R96, R20, R16, R96 ;  /* 0x000000101460723c */ /* 0x002fe20000001860 */
[C---:B------:R-:W-:Y:S02]  /*28d0*/  ISETP.GT.U32.AND.EX P0, PT, R5.reuse, RZ, PT, P0 ;  /* 0x000000ff0500720c */ /* 0x040fe40003f04100 */
[----:B------:R-:W-:Y:S02]  /*28e0*/  ISETP.GT.U32.AND.EX P1, PT, R5, RZ, PT, P1 ;  /* 0x000000ff0500720c */ /* 0x000fe40003f24110 */
[----:B------:R-:W-:Y:S02]  /*28f0*/  ISETP.GT.U32.AND P3, PT, R7, R0, PT ;  /* 0x000000000700720c */ /* 0x000fe40003f64070 */
[----:B------:R-:W-:Y:S02]  /*2900*/  SEL R7, RZ, 0x1fffe, !P1 ;  /* 0x0001fffeff077807 */ /* 0x000fe40004800000 */
[----:B------:R-:W-:-:S02]  /*2910*/  SEL R8, RZ, 0x1, !P0 ;  /* 0x00000001ff087807 */ /* 0x000fc40004000000 */
[C---:B------:R-:W-:Y:S02]  /*2920*/  ISETP.GT.U32.AND.EX P1, PT, R5.reuse, RZ, PT, P2 ;  /* 0x000000ff0500720c */ /* 0x040fe40003f24120 */
[----:B------:R-:W-:Y:S02]  /*2930*/  IADD3 R7, PT, PT, R8, R7, RZ ;  /* 0x0000000708077210 */ /* 0x000fe40007ffe0ff */
[----:B------:R-:W-:Y:S02]  /*2940*/  ISETP.GT.U32.AND.EX P2, PT, R5, RZ, PT, P3 ;  /* 0x000000ff0500720c */ /* 0x000fe40003f44130 */
[----:B------:R-:W-:Y:S02]  /*2950*/  LOP3.LUT R7, R7, 0x3, RZ, 0xc0, !PT ;  /* 0x0000000307077812 */ /* 0x000fe400078ec0ff */
[----:B------:R-:W-:Y:S02]  /*2960*/  SEL R8, RZ, 0x4, !P1 ;  /* 0x00000004ff087807 */ /* 0x000fe40004800000 */
[----:B------:R-:W-:Y:S01]  /*2970*/  SEL R9, RZ, 0x7fff8, !P2 ;  /* 0x0007fff8ff097807 */ /* 0x000fe20005000000 */
[----:B------:R-:W-:-:S03]  /*2980*/  IMAD.MOV.U32 R17, RZ, RZ, R58 ;  /* 0x000000ffff117224 */ /* 0x000fc600078e003a */
[----:B------:R-:W-:Y:S02]  /*2990*/  IADD3 R58, PT, PT, R7, R9, R8 ;  /* 0x00000009073a7210 */ /* 0x000fe40007ffe008 */
[C---:B------:R-:W-:Y:S01]  /*29a0*/  LOP3.LUT R7, R4.reuse, 0x60, RZ, 0xfc, !PT ;  /* 0x0000006004077812 */ /* 0x040fe200078efcff */
[----:B------:R-:W-:Y:S03]  /*29b0*/  HMMA.16816.F32 R96, R24, R18, R96 ;  /* 0x000000121860723c */ /* 0x000fe60000001860 */
[C---:B------:R-:W-:Y:S02]  /*29c0*/  ISETP.GT.U32.AND P3, PT, R7.reuse, R0, PT ;  /* 0x000000000700720c */ /* 0x040fe40003f64070 */
[----:B------:R-:W-:Y:S02]  /*29d0*/  ISETP.GT.U32.AND P1, PT, R7, R12, PT ;  /* 0x0000000c0700720c */ /* 0x000fe40003f24070 */
[----:B------:R-:W-:-:S02]  /*29e0*/  LOP3.LUT R7, R4, 0x61, RZ, 0xfc, !PT ;  /* 0x0000006104077812 */ /* 0x000fc400078efcff */
[----:B------:R-:W-:Y:S02]  /*29f0*/  ISETP.GT.U32.AND.EX P3, PT, R5, RZ, PT, P3 ;  /* 0x000000ff0500720c */ /* 0x000fe40003f64130 */
[C---:B------:R-:W-:Y:S02]  /*2a00*/  ISETP.GT.U32.AND P2, PT, R7.reuse, R0, PT ;  /* 0x000000000700720c */ /* 0x040fe40003f44070 */
[----:B------:R-:W-:Y:S01]  /*2a10*/  ISETP.GT.U32.AND P6, PT, R7, R12, PT ;  /* 0x0000000c0700720c */ /* 0x000fe20003fc4070 */
[----:B------:R-:W-:Y:S01]  /*2a20*/  VIADD R7, R4, 0x30 ;  /* 0x0000003004077836 */ /* 0x000fe20000000000 */
[----:B------:R-:W-:Y:S01]  /*2a30*/  SEL R2, RZ, 0x7fff8, !P3 ;  /* 0x0007fff8ff027807 */ /* 0x000fe20005800000 */
[----:B------:R-:W-:Y:S01]  /*2a40*/  HMMA.16816.F32 R28, R24, R14, R28 ;  /* 0x0000000e181c723c */ /* 0x000fe2000000181c */
[----:B------:R-:W-:Y:S02]  /*2a50*/  IADD3 RZ, P3, PT, R6, 0x30, RZ ;  /* 0x0000003006ff7810 */ /* 0x000fe40007f7e0ff */
[----:B------:R-:W-:-:S05]  /*2a60*/  ISETP.GT.U32.AND P5, PT, R7, R0, PT ;  /* 0x000000000700720c */ /* 0x000fca0003fa4070 */
[----:B------:R-:W-:Y:S01]  /*2a70*/  HMMA.16816.F32 R32, R24, R10, R32 ;  /* 0x0000000a1820723c */ /* 0x000fe20000001820 */
[----:B------:R-:W-:Y:S01]  /*2a80*/  ISETP.GT.U32.AND P4, PT, R7, R12, PT ;  /* 0x0000000c0700720c */ /* 0x000fe20003f84070 */
[----:B------:R-:W-:Y:S01]  /*2a90*/  IMAD.X R8, RZ, RZ, R5, P3 ;  /* 0x000000ffff087224 */ /* 0x000fe200018e0605 */
[C---:B------:R-:W-:Y:S02]  /*2aa0*/  ISETP.GT.U32.AND.EX P1, PT, R5.reuse, RZ, PT, P1 ;  /* 0x000000ff0500720c */ /* 0x040fe40003f24110 */
[----:B------:R-:W-:Y:S02]  /*2ab0*/  LOP3.LUT R7, R4, 0x69, RZ, 0xfc, !PT ;  /* 0x0000006904077812 */ /* 0x000fe400078efcff */
[----:B------:R-:W-:Y:S01]  /*2ac0*/  ISETP.GT.U32.AND.EX P6, PT, R5, RZ, PT, P6 ;  /* 0x000000ff0500720c */ /* 0x000fe20003fc4160 */
[----:B------:R-:W-:Y:S01]  /*2ad0*/  FMUL R96, R96, UR10 ;  /* 0x0000000a60607c20 */ /* 0x000fe20008400000 */
[----:B------:R-:W-:Y:S02]  /*2ae0*/  SEL R16, RZ, 0x1fffe, !P1 ;  /* 0x0001fffeff107807 */ /* 0x000fe40004800000 */
[----:B------:R-:W-:-:S02]  /*2af0*/  ISETP.GT.U32.AND P1, PT, R7, R0, PT ;  /* 0x000000000700720c */ /* 0x000fc40003f24070 */
[----:B------:R-:W-:Y:S02]  /*2b00*/  ISETP.GT.U32.AND P3, PT, R7, R12, PT ;  /* 0x0000000c0700720c */ /* 0x000fe40003f64070 */
[----:B------:R-:W-:Y:S02]  /*2b10*/  ISETP.GT.U32.AND.EX P5, PT, R8, RZ, PT, P5 ;  /* 0x000000ff0800720c */ /* 0x000fe40003fa4150 */
[----:B------:R-:W-:Y:S02]  /*2b20*/  SEL R15, RZ, 0x1, !P6 ;  /* 0x00000001ff0f7807 */ /* 0x000fe40007000000 */
[----:B------:R-:W-:Y:S02]  /*2b30*/  IADD3 R7, P6, PT, R4, 0x8, RZ ;  /* 0x0000000804077810 */ /* 0x000fe40007fde0ff */
[----:B------:R-:W-:Y:S01]  /*2b40*/  FSEL R18, R96, -INF , !P5 ;  /* 0xff80000060127808 */ /* 0x000fe20006800000 */
[----:B------:R-:W-:Y:S01]  /*2b50*/  FMUL R98, R98, UR10 ;  /* 0x0000000a62627c20 */ /* 0x000fe20008400000 */
[----:B------:R-:W-:Y:S01]  /*2b60*/  ISETP.GT.U32.AND P5, PT, R7, R0, PT ;  /* 0x000000000700720c */ /* 0x000fe20003fa4070 */
[----:B------:R-:W-:Y:S01]  /*2b70*/  IMAD.X R7, RZ, RZ, R5, P6 ;  /* 0x000000ffff077224 */ /* 0x000fe200030e0605 */
[----:B------:R-:W-:-:S02]  /*2b80*/  ISETP.GT.U32.AND.EX P4, PT, R8, RZ, PT, P4 ;  /* 0x000000ff0800720c */ /* 0x000fc40003f84140 */
[-C--:B------:R-:W-:Y:S01]  /*2b90*/  ISETP.GT.U32.AND P6, PT, R4, R0.reuse, PT ;  /* 0x000000000400720c */ /* 0x080fe20003fc4070 */
[----:B------:R-:W-:Y:S01]  /*2ba0*/  FMUL R32, R32, UR10 ;  /* 0x0000000a20207c20 */ /* 0x000fe20008400000 */
[----:B------:R-:W-:Y:S01]  /*2bb0*/  FMUL R28, R28, UR10 ;  /* 0x0000000a1c1c7c20 */ /* 0x000fe20008400000 */
[----:B------:R-:W-:Y:S01]  /*2bc0*/  FMUL R34, R34, UR10 ;  /* 0x0000000a22227c20 */ /* 0x000fe20008400000 */
[----:B------:R-:W-:Y:S02]  /*2bd0*/  ISETP.GT.U32.AND.EX P5, PT, R7, RZ, PT, P5 ;  /* 0x000000ff0700720c */ /* 0x000fe40003fa4150 */
[----:B------:R-:W-:Y:S02]  /*2be0*/  ISETP.GT.U32.AND.EX P6, PT, R5, RZ, PT, P6 ;  /* 0x000000ff0500720c */ /* 0x000fe40003fc4160 */
[----:B------:R-:W-:Y:S02]  /*2bf0*/  FSEL R10, R98, -INF , !P4 ;  /* 0xff800000620a7808 */ /* 0x000fe40006000000 */
[----:B------:R-:W-:Y:S01]  /*2c00*/  ISETP.GE.U32.AND P4, PT, R4, R0, PT ;  /* 0x000000000400720c */ /* 0x000fe20003f86070 */
[----:B------:R-:W-:Y:S01]  /*2c10*/  FMUL R14, R29, UR10 ;  /* 0x0000000a1d0e7c20 */ /* 0x000fe20008400000 */
[----:B------:R-:W-:-:S02]  /*2c20*/  FSEL R98, R32, -INF , !P5 ;  /* 0xff80000020627808 */ /* 0x000fc40006800000 */
[----:B------:R-:W-:Y:S02]  /*2c30*/  FSEL R112, R28, -INF , !P6 ;  /* 0xff8000001c707808 */ /* 0x000fe40007000000 */
[----:B------:R-:W-:Y:S02]  /*2c40*/  FSEL R113, R34, -INF , !P6 ;  /* 0xff80000022717808 */ /* 0x000fe40007000000 */
[CC--:B------:R-:W-:Y:S02]  /*2c50*/  ISETP.GT.U32.AND P5, PT, R4.reuse, R12.reuse, PT ;  /* 0x0000000c0400720c */ /* 0x0c0fe40003fa4070 */
[----:B------:R-:W-:Y:S02]  /*2c60*/  ISETP.GE.U32.AND P6, PT, R4, R12, PT ;  /* 0x0000000c0400720c */ /* 0x000fe40003fc6070 */
[----:B------:R-:W-:Y:S01]  /*2c70*/  ISETP.GE.U32.AND.EX P4, PT, R5, RZ, PT, P4 ;  /* 0x000000ff0500720c */ /* 0x000fe20003f86140 */
[----:B------:R-:W-:Y:S01]  /*2c80*/  FMUL R30, R30, UR10 ;  /* 0x0000000a1e1e7c20 */ /* 0x000fe20008400000 */
[----:B------:R-:W-:Y:S01]  /*2c90*/  FMUL R13, R31, UR10 ;  /* 0x0000000a1f0d7c20 */ /* 0x000fe20008400000 */
[----:B------:R-:W-:-:S02]  /*2ca0*/  ISETP.GT.U32.AND.EX P5, PT, R5, RZ, PT, P5 ;  /* 0x000000ff0500720c */ /* 0x000fc40003fa4150 */
[----:B------:R-:W-:Y:S02]  /*2cb0*/  ISETP.GE.U32.AND.EX P6, PT, R5, RZ, PT, P6 ;  /* 0x000000ff0500720c */ /* 0x000fe40003fc6160 */
[----:B------:R-:W-:Y:S02]  /*2cc0*/  FSEL R14, R14, -INF , !P4 ;  /* 0xff8000000e0e7808 */ /* 0x000fe40006000000 */
[----:B------:R-:W-:Y:S02]  /*2cd0*/  IADD3 R7, P4, PT, R4, 0x9, RZ ;  /* 0x0000000904077810 */ /* 0x000fe40007f9e0ff */
[----:B------:R-:W-:Y:S02]  /*2ce0*/  LOP3.LUT R31, R0, 0x8, RZ, 0xfc, !PT ;  /* 0x00000008001f7812 */ /* 0x000fe400078efcff */
[----:B------:R-:W-:Y:S02]  /*2cf0*/  FSEL R96, R30, -INF , !P5 ;  /* 0xff8000001e607808 */ /* 0x000fe40006800000 */
[----:B------:R-:W-:-:S02]  /*2d00*/  FSEL R13, R13, -INF , !P6 ;  /* 0xff8000000d0d7808 */ /* 0x000fc40007000000 */
[CC--:B------:R-:W-:Y:S02]  /*2d10*/  ISETP.GT.U32.AND P5, PT, R7.reuse, R0.reuse, PT ;  /* 0x000000000700720c */ /* 0x0c0fe40003fa4070 */
[-C--:B------:R-:W-:Y:S02]  /*2d20*/  ISETP.GT.U32.AND P6, PT, R7, R31.reuse, PT ;  /* 0x0000001f0700720c */ /* 0x080fe40003fc4070 */
[----:B------:R-:W-:Y:S01]  /*2d30*/  LOP3.LUT R7, R4, 0x68, RZ, 0xfc, !PT ;  /* 0x0000006804077812 */ /* 0x000fe200078efcff */
[----:B------:R-:W-:Y:S01]  /*2d40*/  IMAD.X R8, RZ, RZ, R5, P4 ;  /* 0x000000ffff087224 */ /* 0x000fe200020e0605 */
[----:B------:R-:W-:Y:S02]  /*2d50*/  ISETP.GT.U32.AND.EX P2, PT, R5, RZ, PT, P2 ;  /* 0x000000ff0500720c */ /* 0x000fe40003f44120 */
[----:B------:R-:W-:Y:S02]  /*2d60*/  ISETP.GT.U32.AND P4, PT, R7, R31, PT ;  /* 0x0000001f0700720c */ /* 0x000fe40003f84070 */
[----:B------:R-:W-:Y:S01]  /*2d70*/  ISETP.GT.U32.AND.EX P1, PT, R5, RZ, PT, P1 ;  /* 0x000000ff0500720c */ /* 0x000fe20003f24110 */
[----:B------:R-:W-:Y:S01]  /*2d80*/  IMAD.MOV.U32 R29, RZ, RZ, R2 ;  /* 0x000000ffff1d7224 */ /* 0x000fe200078e0002 */
[----:B------:R-:W-:Y:S01]  /*2d90*/  SEL R121, RZ, 0x4, !P2 ;  /* 0x00000004ff797807 */ /* 0x000fe20005000000 */
[----:B------:R-:W-:Y:S01]  /*2da0*/  FMUL R33, R33, UR10 ;  /* 0x0000000a21217c20 */ /* 0x000fe20008400000 */
[----:B------:R-:W-:-:S02]  /*2db0*/  ISETP.GT.U32.AND P2, PT, R7, R0, PT ;  /* 0x000000000700720c */ /* 0x000fc40003f44070 */
[C---:B------:R-:W-:Y:S02]  /*2dc0*/  ISETP.GT.U32.AND.EX P3, PT, R5.reuse, RZ, PT, P3 ;  /* 0x000000ff0500720c */ /* 0x040fe40003f64130 */
[----:B------:R-:W-:Y:S02]  /*2dd0*/  ISETP.GT.U32.AND.EX P4, PT, R5, RZ, PT, P4 ;  /* 0x000000ff0500720c */ /* 0x000fe40003f84140 */
[----:B------:R-:W-:Y:S02]  /*2de0*/  SEL R2, RZ, 0x4, !P1 ;  /* 0x00000004ff027807 */ /* 0x000fe40004800000 */
[----:B------:R-:W-:Y:S02]  /*2df0*/  IADD3 R7, P1, PT, R4, 0x10, RZ ;  /* 0x0000001004077810 */ /* 0x000fe40007f3e0ff */
[----:B------:R-:W-:Y:S02]  /*2e00*/  ISETP.GT.U32.AND.EX P5, PT, R8, RZ, PT, P5 ;  /* 0x000000ff0800720c */ /* 0x000fe40003fa4150 */
[----:B------:R-:W-:-:S02]  /*2e10*/  SEL R120, RZ, 0x1, !P3 ;  /* 0x00000001ff787807 */ /* 0x000fc40005800000 */
[----:B------:R-:W-:Y:S02]  /*2e20*/  SEL R115, RZ, 0x1fffe, !P4 ;  /* 0x0001fffeff737807 */ /* 0x000fe40006000000 */
[C---:B------:R-:W-:Y:S02]  /*2e30*/  ISETP.GT.U32.AND P3, PT, R7.reuse, R0, PT ;  /* 0x000000000700720c */ /* 0x040fe40003f64070 */
[----:B------:R-:W-:Y:S02]  /*2e40*/  ISETP.GT.U32.AND P4, PT, R7, R31, PT ;  /* 0x0000001f0700720c */ /* 0x000fe40003f84070 */
[----:B------:R-:W-:Y:S02]  /*2e50*/  ISETP.GT.U32.AND.EX P6, PT, R8, RZ, PT, P6 ;  /* 0x000000ff0800720c */ /* 0x000fe40003fc4160 */
[----:B------:R-:W-:Y:S02]  /*2e60*/  FSEL R7, R33, -INF , !P5 ;  /* 0xff80000021077808 */ /* 0x000fe40006800000 */
[----:B------:R-:W-:Y:S01]  /*2e70*/  IADD3 R8, P5, PT, R4, 0x11, RZ ;  /* 0x0000001104087810 */ /* 0x000fe20007fbe0ff */
[----:B------:R-:W-:Y:S01]  /*2e80*/  IMAD.X R9, RZ, RZ, R5, P1 ;  /* 0x000000ffff097224 */ /* 0x000fe200008e0605 */
[----:B------:R-:W-:-:S02]  /*2e90*/  MOV R32, R10 ;  /* 0x0000000a00207202 */ /* 0x000fc40000000f00 */
[----:B------:R-:W-:Y:S02]  /*2ea0*/  IADD3.X R10, PT, PT, RZ, R5, RZ, P5, !PT ;  /* 0x00000005ff0a7210 */ /* 0x000fe40002ffe4ff */
[C---:B------:R-:W-:Y:S02]  /*2eb0*/  ISETP.GT.U32.AND P1, PT, R8.reuse, R0, PT ;  /* 0x000000000800720c */ /* 0x040fe40003f24070 */
[----:B------:R-:W-:Y:S02]  /*2ec0*/  ISETP.GT.U32.AND P5, PT, R8, R31, PT ;  /* 0x0000001f0800720c */ /* 0x000fe40003fa4070 */
[C---:B------:R-:W-:Y:S02]  /*2ed0*/  ISETP.GT.U32.AND.EX P3, PT, R9.reuse, RZ, PT, P3 ;  /* 0x000000ff0900720c */ /* 0x040fe40003f64130 */
[----:B------:R-:W-:Y:S02]  /*2ee0*/  ISETP.GT.U32.AND.EX P4, PT, R9, RZ, PT, P4 ;  /* 0x000000ff0900720c */ /* 0x000fe40003f84140 */
[----:B------:R-:W-:-:S02]  /*2ef0*/  ISETP.GT.U32.AND.EX P1, PT, R10, RZ, PT, P1 ;  /* 0x000000ff0a00720c */ /* 0x000fc40003f24110 */
[----:B------:R-:W-:Y:S02]  /*2f00*/  ISETP.GT.U32.AND.EX P5, PT, R10, RZ, PT, P5 ;  /* 0x000000ff0a00720c */ /* 0x000fe40003fa4150 */
[----:B------:R-:W0:Y:S01]  /*2f10*/  LDSM.16.M88.4 R8, [R17+UR8+0x8c00] ;  /* 0x008c00081108783b */ /* 0x000e220008000200 */
[----:B------:R-:W-:Y:S01]  /*2f20*/  FMUL R12, R35, UR10 ;  /* 0x0000000a230c7c20 */ /* 0x000fe20008400000 */
[----:B------:R-:W-:Y:S01]  /*2f30*/  FMUL R100, R100, UR10 ;  /* 0x0000000a64647c20 */ /* 0x000fe20008400000 */
[----:B------:R-:W-:Y:S01]  /*2f40*/  FMUL R102, R102, UR10 ;  /* 0x0000000a66667c20 */ /* 0x000fe20008400000 */
[----:B------:R-:W-:Y:S02]  /*2f50*/  FMUL R101, R101, UR10 ;  /* 0x0000000a65657c20 */ /* 0x000fe40008400000 */
[----:B------:R-:W-:Y:S02]  /*2f60*/  FSEL R12, R12, -INF , !P6 ;  /* 0xff8000000c0c7808 */ /* 0x000fe40007000000 */
[----:B------:R-:W-:-:S02]  /*2f70*/  FSEL R123, R100, -INF , !P3 ;  /* 0xff800000647b7808 */ /* 0x000fc40005800000 */
[----:B------:R-:W-:Y:S02]  /*2f80*/  FSEL R79, R102, -INF , !P4 ;  /* 0xff800000664f7808 */ /* 0x000fe40006000000 */
[----:B------:R-:W-:Y:S01]  /*2f90*/  FSEL R122, R101, -INF , !P1 ;  /* 0xff800000657a7808 */ /* 0x000fe20004800000 */
[----:B0-----:R-:W-:Y:S01]  /*2fa0*/  HMMA.16816.F32 R40, R20, R8, R40 ;  /* 0x000000081428723c */ /* 0x001fe20000001828 */
[----:B------:R-:W-:-:S04]  /*2fb0*/  IADD3 R8, P6, PT, R4, 0x18, RZ ;  /* 0x0000001804087810 */ /* 0x000fc80007fde0ff */
[C---:B------:R-:W-:Y:S02]  /*2fc0*/  ISETP.GT.U32.AND P3, PT, R8.reuse, R0, PT ;  /* 0x000000000800720c */ /* 0x040fe40003f64070 */
[----:B------:R-:W-:Y:S02]  /*2fd0*/  ISETP.GT.U32.AND P4, PT, R8, R31, PT ;  /* 0x0000001f0800720c */ /* 0x000fe40003f84070 */
[----:B------:R-:W-:Y:S01]  /*2fe0*/  IADD3 R8, P1, PT, R4, 0x19, RZ ;  /* 0x0000001904087810 */ /* 0x000fe20007f3e0ff */
[----:B------:R-:W-:-:S03]  /*2ff0*/  IMAD.X R9, RZ, RZ, R5, P6 ;  /* 0x000000ffff097224 */ /* 0x000fc600030e0605 */
[----:B------:R-:W-:-:S07]  /*3000*/  ISETP.GT.U32.AND P6, PT, R8, R0, PT ;  /* 0x000000000800720c */ /* 0x000fce0003fc4070 */
[----:B------:R-:W-:Y:S01]  /*3010*/  HMMA.16816.F32 R40, R24, R10, R40 ;  /* 0x0000000a1828723c */ /* 0x000fe20000001828 */
[----:B------:R-:W-:Y:S01]  /*3020*/  IMAD.X R10, RZ, RZ, R5, P1 ;  /* 0x000000ffff0a7224 */ /* 0x000fe200008e0605 */
[----:B------:R-:W-:Y:S02]  /*3030*/  ISETP.GT.U32.AND P1, PT, R8, R31, PT ;  /* 0x0000001f0800720c */ /* 0x000fe40003f24070 */
[C---:B------:R-:W-:Y:S02]  /*3040*/  ISETP.GT.U32.AND.EX P3, PT, R9.reuse, RZ, PT, P3 ;  /* 0x000000ff0900720c */ /* 0x040fe40003f64130 */
[----:B------:R-:W-:Y:S02]  /*3050*/  ISETP.GT.U32.AND.EX P4, PT, R9, RZ, PT, P4 ;  /* 0x000000ff0900720c */ /* 0x000fe40003f84140 */
[C---:B------:R-:W-:Y:S02]  /*3060*/  ISETP.GT.U32.AND.EX P6, PT, R10.reuse, RZ, PT, P6 ;  /* 0x000000ff0a00720c */ /* 0x040fe40003fc4160 */
[----:B------:R-:W-:-:S02]  /*3070*/  ISETP.GT.U32.AND.EX P1, PT, R10, RZ, PT, P1 ;  /* 0x000000ff0a00720c */ /* 0x000fc40003f24110 */
[----:B------:R-:W0:Y:S01]  /*3080*/  LDSM.16.M88.4 R8, [R17+UR8+0x9000] ;  /* 0x009000081108783b */ /* 0x000e220008000200 */
[----:B------:R-:W-:-:S05]  /*3090*/  FMUL R103, R103, UR10 ;  /* 0x0000000a67677c20 */ /* 0x000fca0008400000 */
[----:B------:R-:W-:Y:S01]  /*30a0*/  FSEL R114, R103, -INF , !P5 ;  /* 0xff80000067727808 */ /* 0x000fe20006800000 */
[----:B------:R-:W-:Y:S01]  /*30b0*/  FMUL R40, R40, UR10 ;  /* 0x0000000a28287c20 */ /* 0x000fe20008400000 */
[----:B------:R-:W-:Y:S01]  /*30c0*/  FMUL R42, R42, UR10 ;  /* 0x0000000a2a2a7c20 */ /* 0x000fe20008400000 */
[----:B------:R-:W-:-:S03]  /*30d0*/  FMUL R41, R41, UR10 ;  /* 0x0000000a29297c20 */ /* 0x000fc60008400000 */
[----:B------:R-:W-:Y:S02]  /*30e0*/  FSEL R100, R40, -INF , !P3 ;  /* 0xff80000028647808 */ /* 0x000fe40005800000 */
        /* <DEDUP_REMOVED lines=10> */
[----:B------:R-:W-:Y:S02]  /*3190*/  IADD3.X R10, PT, PT, RZ, R5, RZ, P6, !PT ;  /* 0x00000005ff0a7210 */ /* 0x000fe400037fe4ff */
[----:B------:R-:W-:Y:S02]  /*31a0*/  ISETP.GT.U32.AND P6, PT, R8, R31, PT ;  /* 0x0000001f0800720c */ /* 0x000fe40003fc4070 */
[C---:B------:R-:W-:Y:S02]  /*31b0*/  ISETP.GT.U32.AND.EX P3, PT, R9.reuse, RZ, PT, P3 ;  /* 0x000000ff0900720c */ /* 0x040fe40003f64130 */
[----:B------:R-:W-:Y:S02]  /*31c0*/  ISETP.GT.U32.AND.EX P4, PT, R9, RZ, PT, P4 ;  /* 0x000000ff0900720c */ /* 0x000fe40003f84140 */
[C---:B------:R-:W-:Y:S02]  /*31d0*/  ISETP.GT.U32.AND.EX P5, PT, R10.reuse, RZ, PT, P5 ;  /* 0x000000ff0a00720c */ /* 0x040fe40003fa4150 */
[----:B------:R-:W-:-:S02]  /*31e0*/  ISETP.GT.U32.AND.EX P6, PT, R10, RZ, PT, P6 ;  /* 0x000000ff0a00720c */ /* 0x000fc40003fc4160 */
[----:B------:R-:W0:Y:S01]  /*31f0*/  LDSM.16.M88.4 R8, [R17+UR8+0x9400] ;  /* 0x009400081108783b */ /* 0x000e220008000200 */
[----:B------:R-:W-:-:S05]  /*3200*/  FMUL R43, R43, UR10 ;  /* 0x0000000a2b2b7c20 */ /* 0x000fca0008400000 */
[----:B------:R-:W-:Y:S01]  /*3210*/  FMUL R80, R80, UR10 ;  /* 0x0000000a50507c20 */ /* 0x000fe20008400000 */
[----:B------:R-:W-:Y:S01]  /*3220*/  FMUL R82, R82, UR10 ;  /* 0x0000000a52527c20 */ /* 0x000fe20008400000 */
[----:B------:R-:W-:Y:S01]  /*3230*/  FMUL R81, R81, UR10 ;  /* 0x0000000a51517c20 */ /* 0x000fe20008400000 */
[----:B------:R-:W-:Y:S02]  /*3240*/  FSEL R101, R43, -INF , !P1 ;  /* 0xff8000002b657808 */ /* 0x000fe40004800000 */
[----:B------:R-:W-:Y:S01]  /*3250*/  FSEL R76, R80, -INF , !P3 ;  /* 0xff800000504c7808 */ /* 0x000fe20005800000 */
[----:B0-----:R-:W-:Y:S01]  /*3260*/  HMMA.16816.F32 R68, R20, R8, R68 ;  /* 0x000000081444723c */ /* 0x001fe20000001844 */
[----:B------:R-:W-:Y:S01]  /*3270*/  FSEL R19, R82, -INF , !P4 ;  /* 0xff80000052137808 */ /* 0x000fe20006000000 */
[----:B------:R-:W-:Y:S01]  /*3280*/  FMUL R83, R83, UR10 ;  /* 0x0000000a53537c20 */ /* 0x000fe20008400000 */
[C---:B------:R-:W-:Y:S02]  /*3290*/  IADD3 RZ, P1, PT, R6.reuse, 0x31, RZ ;  /* 0x0000003106ff7810 */ /* 0x040fe40007f3e0ff */
[----:B------:R-:W-:-:S02]  /*32a0*/  IADD3 RZ, P3, PT, R6, 0x38, RZ ;  /* 0x0000003806ff7810 */ /* 0x000fc40007f7e0ff */
[----:B------:R-:W-:Y:S02]  /*32b0*/  IADD3 RZ, P4, PT, R6, 0x39, RZ ;  /* 0x0000003906ff7810 */ /* 0x000fe40007f9e0ff */
[----:B------:R-:W-:-:S11]  /*32c0*/  FSEL R78, R81, -INF , !P5 ;  /* 0xff800000514e7808 */ /* 0x000fd60006800000 */
[----:B------:R-:W-:Y:S01]  /*32d0*/  HMMA.16816.F32 R68, R24, R10, R68 ;  /* 0x0000000a1844723c */ /* 0x000fe20000001844 */
[----:B------:R-:W-:Y:S02]  /*32e0*/  IADD3 R6, P5, PT, R4, 0x28, RZ ;  /* 0x0000002804067810 */ /* 0x000fe40007fbe0ff */
[----:B------:R-:W-:Y:S02]  /*32f0*/  FSEL R83, R83, -INF , !P6 ;  /* 0xff80000053537808 */ /* 0x000fe40007000000 */
[C---:B------:R-:W-:Y:S01]  /*3300*/  ISETP.GT.U32.AND P6, PT, R6.reuse, R0, PT ;  /* 0x000000000600720c */ /* 0x040fe20003fc4070 */
[----:B------:R-:W-:Y:S01]  /*3310*/  IMAD.X R8, RZ, RZ, R5, P5 ;  /* 0x000000ffff087224 */ /* 0x000fe200028e0605 */
[----:B------:R-:W-:-:S04]  /*3320*/  ISETP.GT.U32.AND P5, PT, R6, R31, PT ;  /* 0x0000001f0600720c */ /* 0x000fc80003fa4070 */
[----:B------:R-:W-:-:S08]  /*3330*/  ISETP.GT.U32.AND.EX P6, PT, R8, RZ, PT, P6 ;  /* 0x000000ff0800720c */ /* 0x000fd00003fc4160 */
[----:B------:R-:W-:Y:S01]  /*3340*/  FMUL R68, R68, UR10 ;  /* 0x0000000a44447c20 */ /* 0x000fe20008400000 */
[----:B------:R-:W-:Y:S01]  /*3350*/  FMUL R70, R70, UR10 ;  /* 0x0000000a46467c20 */ /* 0x000fe20008400000 */
[----:B------:R-:W-:-:S03]  /*3360*/  ISETP.GT.U32.AND.EX P5, PT, R8, RZ, PT, P5 ;  /* 0x000000ff0800720c */ /* 0x000fc60003fa4150 */
[----:B------:R-:W-:Y:S02]  /*3370*/  FSEL R77, R68, -INF , !P6 ;  /* 0xff800000444d7808 */ /* 0x000fe40007000000 */
[----:B------:R-:W-:Y:S02]  /*3380*/  IADD3 R6, P6, PT, R4, 0x29, RZ ;  /* 0x0000002904067810 */ /* 0x000fe40007fde0ff */
[----:B------:R-:W-:Y:S02]  /*3390*/  FSEL R28, R70, -INF , !P5 ;  /* 0xff800000461c7808 */ /* 0x000fe40006800000 */
[----:B------:R-:W-:Y:S01]  /*33a0*/  ISETP.GT.U32.AND P5, PT, R6, R0, PT ;  /* 0x000000000600720c */ /* 0x000fe20003fa4070 */
[----:B------:R-:W-:Y:S02]  /*33b0*/  IMAD.X R8, RZ, RZ, R5, P6 ;  /* 0x000000ffff087224 */ /* 0x000fe400030e0605 */
[----:B------:R-:W-:Y:S01]  /*33c0*/  FMUL R69, R69, UR10 ;  /* 0x0000000a45457c20 */ /* 0x000fe20008400000 */
[----:B------:R-:W-:-:S02]  /*33d0*/  VIADD R9, R4, 0x31 ;  /* 0x0000003104097836 */ /* 0x000fc40000000000 */
[----:B------:R-:W-:Y:S02]  /*33e0*/  ISETP.GT.U32.AND.EX P5, PT, R8, RZ, PT, P5 ;  /* 0x000000ff0800720c */ /* 0x000fe40003fa4150 */
[----:B------:R-:W-:Y:S02]  /*33f0*/  ISETP.GT.U32.AND P6, PT, R6, R31, PT ;  /* 0x0000001f0600720c */ /* 0x000fe40003fc4070 */
[----:B------:R-:W-:Y:S02]  /*3400*/  FSEL R124, R69, -INF , !P5 ;  /* 0xff800000457c7808 */ /* 0x000fe40006800000 */
[----:B------:R-:W-:Y:S02]  /*3410*/  ISETP.GT.U32.AND P5, PT, R9, R0, PT ;  /* 0x000000000900720c */ /* 0x000fe40003fa4070 */
[----:B------:R-:W-:Y:S01]  /*3420*/  IADD3.X R6, PT, PT, RZ, R5, RZ, P1, !PT ;  /* 0x00000005ff067210 */ /* 0x000fe20000ffe4ff */
[----:B------:R-:W-:Y:S01]  /*3430*/  FMUL R71, R71, UR10 ;  /* 0x0000000a47477c20 */ /* 0x000fe20008400000 */
[----:B------:R-:W-:Y:S01]  /*3440*/  ISETP.GT.U32.AND.EX P6, PT, R8, RZ, PT, P6 ;  /* 0x000000ff0800720c */ /* 0x000fe20003fc4160 */
[----:B------:R-:W-:Y:S01]  /*3450*/  FMUL R97, R97, UR10 ;  /* 0x0000000a61617c20 */ /* 0x000fe20008400000 */
[----:B------:R-:W-:Y:S01]  /*3460*/  ISETP.GT.U32.AND.EX P5, PT, R6, RZ, PT, P5 ;  /* 0x000000ff0600720c */ /* 0x000fe20003fa4150 */
[----:B------:R-:W-:Y:S01]  /*3470*/  VIADD R8, R4, 0x38 ;  /* 0x0000003804087836 */ /* 0x000fe20000000000 */
[----:B------:R-:W-:Y:S01]  /*3480*/  ISETP.GT.U32.AND P1, PT, R9, R31, PT ;  /* 0x0000001f0900720c */ /* 0x000fe20003f24070 */
[----:B------:R-:W-:Y:S01]  /*3490*/  FMUL R99, R99, UR10 ;  /* 0x0000000a63637c20 */ /* 0x000fe20008400000 */
[----:B------:R-:W-:-:S02]  /*34a0*/  FSEL R34, R71, -INF , !P6 ;  /* 0xff80000047227808 */ /* 0x000fc40007000000 */
[----:B------:R-:W-:Y:S02]  /*34b0*/  FSEL R82, R97, -INF , !P5 ;  /* 0xff80000061527808 */ /* 0x000fe40006800000 */
[C---:B------:R-:W-:Y:S02]  /*34c0*/  ISETP.GT.U32.AND P6, PT, R8.reuse, R0, PT ;  /* 0x000000000800720c */ /* 0x040fe40003fc4070 */
[----:B------:R-:W-:Y:S01]  /*34d0*/  ISETP.GT.U32.AND P5, PT, R8, R31, PT ;  /* 0x0000001f0800720c */ /* 0x000fe20003fa4070 */
[----:B------:R-:W-:Y:S01]  /*34e0*/  VIADD R8, R4, 0x39 ;  /* 0x0000003904087836 */ /* 0x000fe20000000000 */
[----:B------:R-:W-:Y:S01]  /*34f0*/  ISETP.GT.U32.AND.EX P1, PT, R6, RZ, PT, P1 ;  /* 0x000000ff0600720c */ /* 0x000fe20003f24110 */
[----:B------:R-:W-:-:S03]  /*3500*/  IMAD.X R6, RZ, RZ, R5, P3 ;  /* 0x000000ffff067224 */ /* 0x000fc600018e0605 */
[----:B------:R-:W-:Y:S02]  /*3510*/  FSEL R71, R99, -INF , !P1 ;  /* 0xff80000063477808 */ /* 0x000fe40004800000 */
[C---:B------:R-:W-:Y:S02]  /*3520*/  ISETP.GT.U32.AND P1, PT, R8.reuse, R0, PT ;  /* 0x000000000800720c */ /* 0x040fe40003f24070 */
[----:B------:R-:W-:Y:S02]  /*3530*/  ISETP.GT.U32.AND P3, PT, R8, R31, PT ;  /* 0x0000001f0800720c */ /* 0x000fe40003f64070 */
[----:B------:R-:W0:Y:S01]  /*3540*/  LDSM.16.M88.4 R8, [R17+UR8+0x9c00] ;  /* 0x009c00081108783b */ /* 0x000e220008000200 */
[C---:B------:R-:W-:Y:S02]  /*3550*/  ISETP.GT.U32.AND.EX P6, PT, R6.reuse, RZ, PT, P6 ;  /* 0x000000ff0600720c */ /* 0x040fe40003fc4160 */
[----:B------:R-:W-:Y:S01]  /*3560*/  ISETP.GT.U32.AND.EX P5, PT, R6, RZ, PT, P5 ;  /* 0x000000ff0600720c */ /* 0x000fe20003fa4150 */
[----:B------:R-:W-:Y:S01]  /*3570*/  IMAD.X R6, RZ, RZ, R5, P4 ;  /* 0x000000ffff067224 */ /* 0x000fe200020e0605 */
[----:B------:R-:W-:Y:S01]  /*3580*/  ISETP.GT.U32.AND.EX P2, PT, R5, RZ, PT, P2 ;  /* 0x000000ff0500720c */ /* 0x000fe20003f44120 */
[----:B0-----:R-:W-:Y:S01]  /*3590*/  HMMA.16816.F32 R104, R20, R8, R104 ;  /* 0x000000081468723c */ /* 0x001fe20000001868 */
[----:B------:R-:W-:-:S15]  /*35a0*/  LOP3.LUT R8, R4, 0x49, RZ, 0xfc, !PT ;  /* 0x0000004904087812 */ /* 0x000fde00078efcff */
[----:B------:R-:W-:-:S04]  /*35b0*/  NOP ;  /* 0x0000000000007918 */ /* 0x000fc80000000000 */
[----:B------:R-:W-:Y:S01]  /*35c0*/  HMMA.16816.F32 R104, R24, R10, R104 ;  /* 0x0000000a1868723c */ /* 0x000fe20000001868 */
[----:B------:R-:W-:Y:S02]  /*35d0*/  SEL R68, RZ, 0x7fff8, !P2 ;  /* 0x0007fff8ff447807 */ /* 0x000fe40005000000 */
[C---:B------:R-:W-:Y:S02]  /*35e0*/  ISETP.GT.U32.AND P4, PT, R8.reuse, R31, PT ;  /* 0x0000001f0800720c */ /* 0x040fe40003f84070 */
[----:B------:R-:W-:Y:S02]  /*35f0*/  ISETP.GT.U32.AND P2, PT, R8, R0, PT ;  /* 0x000000000800720c */ /* 0x000fe40003f44070 */
[----:B------:R-:W-:Y:S02]  /*3600*/  ISETP.GT.U32.AND.EX P1, PT, R6, RZ, PT, P1 ;  /* 0x000000ff0600720c */ /* 0x000fe40003f24110 */
[----:B------:R-:W-:Y:S01]  /*3610*/  LOP3.LUT R8, R4, 0x48, RZ, 0xfc, !PT ;  /* 0x0000004804087812 */ /* 0x000fe200078efcff */
[----:B------:R-:W-:-:S09]  /*3620*/  IMAD.MOV.U32 R70, RZ, RZ, R2 ;  /* 0x000000ffff467224 */ /* 0x000fd200078e0002 */
[----:B------:R-:W-:Y:S01]  /*3630*/  FMUL R104, R104, UR10 ;  /* 0x0000000a68687c20 */ /* 0x000fe20008400000 */
[----:B------:R-:W-:-:S04]  /*3640*/  FMUL R105, R105, UR10 ;  /* 0x0000000a69697c20 */ /* 0x000fc80008400000 */
[----:B------:R-:W-:Y:S02]  /*3650*/  FSEL R81, R104, -INF , !P6 ;  /* 0xff80000068517808 */ /* 0x000fe40007000000 */
[----:B------:R-:W-:Y:S02]  /*3660*/  FSEL R2, R105, -INF , !P1 ;  /* 0xff80000069027808 */ /* 0x000fe40004800000 */
[C---:B------:R-:W-:Y:S02]  /*3670*/  ISETP.GT.U32.AND P6, PT, R8.reuse, R31, PT ;  /* 0x0000001f0800720c */ /* 0x040fe40003fc4070 */
[----:B------:R-:W-:Y:S02]  /*3680*/  ISETP.GT.U32.AND P1, PT, R8, R0, PT ;  /* 0x000000000800720c */ /* 0x000fe40003f24070 */
[----:B------:R-:W0:Y:S01]  /*3690*/  LDSM.16.M88.4 R8, [R17+UR8+0xa400] ;  /* 0x00a400081108783b */ /* 0x000e220008000200 */
[----:B------:R-:W-:Y:S02]  /*36a0*/  IMAD.MOV.U32 R97, RZ, RZ, R34 ;  /* 0x000000ffff617224 */ /* 0x000fe400078e0022 */
[----:B------:R-:W-:Y:S01]  /*36b0*/  IMAD.MOV.U32 R99, RZ, RZ, R32 ;  /* 0x000000ffff637224 */ /* 0x000fe200078e0020 */
[----:B0-----:R-:W-:-:S15]  /*36c0*/  HMMA.16816.F32 R92, R20, R8, R92 ;  /* 0x00000008145c723c */ /* 0x001fde000000185c */
[----:B------:R-:W-:-:S05]  /*36d0*/  NOP ;  /* 0x0000000000007918 */ /* 0x000fca0000000000 */
[----:B------:R-:W-:Y:S01]  /*36e0*/  HMMA.16816.F32 R8, R24, R10, R92 ;  /* 0x0000000a1808723c */ /* 0x000fe2000000185c */
[----:B------:R-:W-:-:S05]  /*36f0*/  IMAD.MOV.U32 R95, RZ, RZ, R17 ;  /* 0x000000ffff5f7224 */ /* 0x000fca00078e0011 */
[----:B------:R-:W0:Y:S01]  /*3700*/  LDSM.16.M88.4 R32, [R95+UR8+0xac00] ;  /* 0x00ac00085f20783b */ /* 0x000e220008000200 */
[----:B------:R-:W-:Y:S01]  /*3710*/  IADD3 R15, PT, PT, R15, R16, RZ ;  /* 0x000000100f0f7210 */ /* 0x000fe20007ffe0ff */
[----:B------:R-:W-:Y:S01]  /*3720*/  IMAD.MOV.U32 R69, RZ, RZ, R19 ;  /* 0x000000ffff457224 */ /* 0x000fe200078e0013 */
[----:B------:R-:W-:Y:S01]  /*3730*/  MOV R105, R18 ;  /* 0x0000001200697202 */ /* 0x000fe20000000f00 */
[----:B------:R-:W-:Y:S01]  /*3740*/  LDSM.16.M88.4 R40, [R95+UR8+0xb000] ;  /* 0x00b000085f28783b */ /* 0x000fe20008000200 */
[----:B------:R-:W-:-:S03]  /*3750*/  IMAD.MOV.U32 R80, RZ, RZ, R29 ;  /* 0x000000ffff507224 */ /* 0x000fc600078e001d */
[----:B------:R-:W-:Y:S01]  /*3760*/  LDSM.16.M88.4 R16, [R95+UR8+0xa800] ;  /* 0x00a800085f10783b */ /* 0x000fe20008000200 */
[----:B0-----:R-:W-:-:S15]  /*3770*/  HMMA.16816.F32 R48, R20, R32, R48 ;  /* 0x000000201430723c */ /* 0x001fde0000001830 */
[----:B------:R-:W-:-:S05]  /*3780*/  NOP ;  /* 0x0000000000007918 */ /* 0x000fca0000000000 */
[----:B------:R-:W-:Y:S01]  /*3790*/  HMMA.16816.F32 R32, R24, R34, R48 ;  /* 0x000000221820723c */ /* 0x000fe20000001830 */
[----:B------:R-:W0:Y:S07]  /*37a0*/  LDSM.16.M88.4 R48, [R95+UR8+0xb400] ;  /* 0x00b400085f30783b */ /* 0x000e2e0008000200 */
[----:B0-----:R-:W-:-:S15]  /*37b0*/  HMMA.16816.F32 R64, R20, R48, R64 ;  /* 0x000000301440723c */ /* 0x001fde0000001840 */
[----:B------:R-:W-:-:S05]  /*37c0*/  NOP ;  /* 0x0000000000007918 */ /* 0x000fca0000000000 */
[----:B------:R-:W-:Y:S01]  /*37d0*/  HMMA.16816.F32 R48, R24, R50, R64 ;  /* 0x000000321830723c */ /* 0x000fe20000001840 */
[----:B------:R-:W0:Y:S01]  /*37e0*/  LDSM.16.M88.4 R64, [R95+UR8+0xb800] ;  /* 0x00b800085f40783b */ /* 0x000e220008000200 */
[----:B------:R-:W-:-:S03]  /*37f0*/  MOV R104, R28 ;  /* 0x0000001c00687202 */ /* 0x000fc60000000f00 */
[----:B------:R-:W1:Y:S03]  /*3800*/  LDSM.16.M88.4 R28, [R95+UR8+0xa000] ;  /* 0x00a000085f1c783b */ /* 0x000e660008000200 */
[----:B0-----:R-:W-:-:S15]  /*3810*/  HMMA.16816.F32 R44, R20, R64, R44 ;  /* 0x00000040142c723c */ /* 0x001fde000000182c */
[----:B------:R-:W-:-:S05]  /*3820*/  NOP ;  /* 0x0000000000007918 */ /* 0x000fca0000000000 */
[----:B------:R-:W-:Y:S01]  /*3830*/  HMMA.16816.F32 R64, R24, R66, R44 ;  /* 0x000000421840723c */ /* 0x000fe2000000182c */
[----:B------:R-:W0:Y:S07]  /*3840*/  LDSM.16.M88.4 R44, [R95+UR8+0xbc00] ;  /* 0x00bc00085f2c783b */ /* 0x000e2e0008000200 */
[C---:B------:R-:W-:Y:S08]  /*3850*/  HMMA.16816.F32 R84, R20.reuse, R40, R84 ;  /* 0x000000281454723c */ /* 0x040ff00000001854 */
[C---:B------:R-:W-:Y:S08]  /*3860*/  HMMA.16816.F32 R88, R20.reuse, R16, R88 ;  /* 0x000000101458723c */ /* 0x040ff00000001858 */
[C---:B-1----:R-:W-:Y:S01]  /*3870*/  HMMA.16816.F32 R72, R20.reuse, R28, R72 ;  /* 0x0000001c1448723c */ /* 0x042fe20000001848 */
[----:B------:R1:W-:Y:S04]  /*3880*/  STL [R1+0x2c], R76 ;  /* 0x00002c4c01007387 */ /* 0x0003e80000100800 */
[----:B------:R-:W-:Y:S04]  /*3890*/  STL [R1+0x28], R78 ;  /* 0x0000284e01007387 */ /* 0x000fe80000100800 */
[----:B------:R2:W-:Y:S01]  /*38a0*/  STL [R1+0x24], R77 ;  /* 0x0000244d01007387 */ /* 0x0005e20000100800 */
[----:B0-----:R-:W-:Y:S03]  /*38b0*/  HMMA.16816.F32 R108, R20, R44, R108 ;  /* 0x0000002c146c723c */ /* 0x001fe6000000186c */
[----:B------:R-:W-:Y:S04]  /*38c0*/  STL [R1+0x20], R124 ;  /* 0x0000207c01007387 */ /* 0x000fe80000100800 */
[----:B------:R0:W-:Y:S01]  /*38d0*/  STL [R1+0x38], R2 ;  /* 0x0000380201007387 */ /* 0x0001e20000100800 */
[----:B------:R-:W-:Y:S03]  /*38e0*/  HMMA.16816.F32 R40, R24, R42, R84 ;  /* 0x0000002a1828723c */ /* 0x000fe60000001854 */
[----:B------:R-:W3:Y:S01]  /*38f0*/  LDL.64 R84, [R1+0xb8] ;  /* 0x0000b80001547983 */ /* 0x000ee20000100a00 */
[----:B------:R-:W-:-:S03]  /*3900*/  LOP3.LUT R15, R15, 0x3, RZ, 0xc0, !PT ;  /* 0x000000030f0f7812 */ /* 0x000fc600078ec0ff */
[----:B------:R-:W4:Y:S01]  /*3910*/  LDL.64 R86, [R1+0xc0] ;  /* 0x0000c00001567983 */ /* 0x000f220000100a00 */
[C---:B------:R-:W-:Y:S03]  /*3920*/  HMMA.16816.F32 R16, R24.reuse, R18, R88 ;  /* 0x000000121810723c */ /* 0x040fe60000001858 */
[----:B------:R-:W2:Y:S05]  /*3930*/  LDL.64 R90, [R1+0xc8] ;  /* 0x0000c800015a7983 */ /* 0x000eaa0000100a00 */
[----:B------:R-:W-:Y:S01]  /*3940*/  HMMA.16816.F32 R28, R24, R30, R72 ;  /* 0x0000001e181c723c */ /* 0x000fe20000001848 */
[----:B------:R-:W-:Y:S01]  /*3950*/  IMAD.MOV.U32 R75, RZ, RZ, R80 ;  /* 0x000000ffff4b7224 */ /* 0x000fe200078e0050 */
[----:B------:R-:W-:-:S06]  /*3960*/  MOV R74, R121 ;  /* 0x00000079004a7202 */ /* 0x000fcc0000000f00 */
[----:B------:R-:W-:Y:S01]  /*3970*/  HMMA.16816.F32 R108, R24, R46, R108 ;  /* 0x0000002e186c723c */ /* 0x000fe2000000186c */
[----:B------:R-:W-:Y:S01]  /*3980*/  IADD3 R46, PT, PT, R15, R75, R74 ;  /* 0x0000004b0f2e7210 */ /* 0x000fe20007ffe04a */
[----:B------:R-:W-:Y:S01]  /*3990*/  FMUL R121, R8, UR10 ;  /* 0x0000000a08797c20 */ /* 0x000fe20008400000 */
[----:B------:R-:W2:Y:S01]  /*39a0*/  LDL.64 R74, [R1+0xb0] ;  /* 0x0000b000014a7983 */ /* 0x000ea20000100a00 */
[----:B------:R-:W-:Y:S01]  /*39b0*/  ISETP.GT.U32.AND.EX P3, PT, R6, RZ, PT, P3 ;  /* 0x000000ff0600720c */ /* 0x000fe20003f64130 */
[----:B------:R-:W-:Y:S01]  /*39c0*/  FMUL R6, R106, UR10 ;  /* 0x0000000a6a067c20 */ /* 0x000fe20008400000 */
[----:B------:R-:W-:Y:S02]  /*39d0*/  ISETP.GT.U32.AND.EX P1, PT, R5, RZ, PT, P1 ;  /* 0x000000ff0500720c */ /* 0x000fe40003f24110 */
[----:B------:R-:W-:Y:S02]  /*39e0*/  LOP3.LUT R93, R0, 0x8, RZ, 0xfc, !PT ;  /* 0x00000008005d7812 */ /* 0x000fe400078efcff */
[----:B------:R-:W-:Y:S01]  /*39f0*/  LOP3.LUT R20, R4, 0x51, RZ, 0xfc, !PT ;  /* 0x0000005104147812 */ /* 0x000fe200078efcff */
[----:B------:R-:W-:Y:S01]  /*3a00*/  FMUL R18, R18, UR10 ;  /* 0x0000000a12127c20 */ /* 0x000fe20008400000 */
[----:B------:R-:W-:Y:S01]  /*3a10*/  LOP3.LUT R8, R4, 0x50, RZ, 0xfc, !PT ;  /* 0x0000005004087812 */ /* 0x000fe200078efcff */
[----:B------:R-:W-:Y:S01]  /*3a20*/  FMUL R19, R19, UR10 ;  /* 0x0000000a13137c20 */ /* 0x000fe20008400000 */
[----:B------:R-:W-:Y:S01]  /*3a30*/  FSEL R6, R6, -INF , !P5 ;  /* 0xff80000006067808 */ /* 0x000fe20006800000 */
[----:B------:R-:W-:Y:S01]  /*3a40*/  IMAD.MOV.U32 R95, RZ, RZ, R105 ;  /* 0x000000ffff5f7224 */ /* 0x000fe200078e0069 */
[----:B------:R-:W-:Y:S01]  /*3a50*/  FSEL R121, R121, -INF , !P1 ;  /* 0xff80000079797808 */ /* 0x000fe20004800000 */
[----:B------:R-:W-:Y:S01]  /*3a60*/  FMUL R9, R9, UR10 ;  /* 0x0000000a09097c20 */ /* 0x000fe20008400000 */
[-C--:B------:R-:W-:Y:S01]  /*3a70*/  ISETP.GT.U32.AND P5, PT, R20, R93.reuse, PT ;  /* 0x0000005d1400720c */ /* 0x080fe20003fa4070 */
[----:B------:R-:W-:Y:S01]  /*3a80*/  FMUL R88, R107, UR10 ;  /* 0x0000000a6b587c20 */ /* 0x000fe20008400000 */
[----:B------:R-:W-:Y:S01]  /*3a90*/  ISETP.GT.U32.AND P1, PT, R8, R93, PT ;  /* 0x0000005d0800720c */ /* 0x000fe20003f24070 */
[----:B------:R-:W-:Y:S01]  /*3aa0*/  IMAD.MOV.U32 R105, RZ, RZ, R104 ;  /* 0x000000ffff697224 */ /* 0x000fe200078e0068 */
[----:B------:R-:W-:-:S02]  /*3ab0*/  ISETP.GT.U32.AND.EX P5, PT, R5, RZ, PT, P5 ;  /* 0x000000ff0500720c */ /* 0x000fc40003fa4150 */
[C---:B------:R-:W-:Y:S01]  /*3ac0*/  ISETP.GT.U32.AND.EX P2, PT, R5.reuse, RZ, PT, P2 ;  /* 0x000000ff0500720c */ /* 0x040fe20003f44120 */
[----:B------:R-:W-:Y:S01]  /*3ad0*/  FMUL R10, R10, UR10 ;  /* 0x0000000a0a0a7c20 */ /* 0x000fe20008400000 */
[----:B------:R-:W-:Y:S01]  /*3ae0*/  ISETP.GT.U32.AND.EX P1, PT, R5, RZ, PT, P1 ;  /* 0x000000ff0500720c */ /* 0x000fe20003f24110 */
[----:B------:R-:W-:Y:S01]  /*3af0*/  FMUL R11, R11, UR10 ;  /* 0x0000000a0b0b7c20 */ /* 0x000fe20008400000 */
[----:B------:R-:W-:Y:S01]  /*3b00*/  MOV R104, R99 ;  /* 0x0000006300687202 */ /* 0x000fe20000000f00 */
[----:B------:R-:W-:Y:S01]  /*3b10*/  IMAD.MOV.U32 R99, RZ, RZ, R69 ;  /* 0x000000ffff637224 */ /* 0x000fe200078e0045 */
[----:B------:R-:W-:Y:S02]  /*3b20*/  FSEL R73, R18, -INF , !P1 ;  /* 0xff80000012497808 */ /* 0x000fe40004800000 */
[C---:B------:R-:W-:Y:S02]  /*3b30*/  ISETP.GT.U32.AND.EX P6, PT, R5.reuse, RZ, PT, P6 ;  /* 0x000000ff0500720c */ /* 0x040fe40003fc4160 */
[----:B------:R-:W-:Y:S01]  /*3b40*/  ISETP.GT.U32.AND.EX P4, PT, R5, RZ, PT, P4 ;  /* 0x000000ff0500720c */ /* 0x000fe20003f84140 */
[----:B------:R-:W-:Y:S01]  /*3b50*/  IMAD.MOV.U32 R92, RZ, RZ, R70 ;  /* 0x000000ffff5c7224 */ /* 0x000fe200078e0046 */
[----:B------:R-:W-:Y:S01]  /*3b60*/  FSEL R69, R19, -INF , !P5 ;  /* 0xff80000013457808 */ /* 0x000fe20006800000 */
[----:B------:R-:W-:Y:S01]  /*3b70*/  FMUL R16, R16, UR10 ;  /* 0x0000000a10107c20 */ /* 0x000fe20008400000 */
[----:B------:R-:W2:Y:S01]  /*3b80*/  LDL.64 R18, [R1+0xa0] ;  /* 0x0000a00001127983 */ /* 0x000ea20000100a00 */
[----:B------:R-:W-:-:S02]  /*3b90*/  FSEL R80, R9, -INF , !P2 ;  /* 0xff80000009507808 */ /* 0x000fc40005000000 */
[----:B------:R-:W-:Y:S01]  /*3ba0*/  FSEL R88, R88, -INF , !P3 ;  /* 0xff80000058587808 */ /* 0x000fe20005800000 */
[----:B------:R-:W-:Y:S01]  /*3bb0*/  FMUL R17, R17, UR10 ;  /* 0x0000000a11117c20 */ /* 0x000fe20008400000 */
[-C--:B------:R-:W-:Y:S01]  /*3bc0*/  ISETP.GT.U32.AND P2, PT, R8, R0.reuse, PT ;  /* 0x000000000800720c */ /* 0x080fe20003f44070 */
[----:B------:R-:W2:Y:S01]  /*3bd0*/  LDL.64 R22, [R1+0x90] ;  /* 0x0000900001167983 */ /* 0x000ea20000100a00 */
[----:B------:R-:W-:Y:S02]  /*3be0*/  ISETP.GT.U32.AND P3, PT, R20, R0, PT ;  /* 0x000000001400720c */ /* 0x000fe40003f64070 */
[----:B------:R-:W-:Y:S01]  /*3bf0*/  LOP3.LUT R8, R4, 0x41, RZ, 0xfc, !PT ;  /* 0x0000004104087812 */ /* 0x000fe200078efcff */
[----:B------:R-:W2:Y:S01]  /*3c00*/  LDL.64 R20, [R1+0x98] ;  /* 0x0000980001147983 */ /* 0x000ea20000100a00 */
[----:B------:R-:W-:Y:S02]  /*3c10*/  FSEL R70, R10, -INF , !P6 ;  /* 0xff8000000a467808 */ /* 0x000fe40007000000 */
[----:B------:R-:W-:Y:S01]  /*3c20*/  FSEL R107, R11, -INF , !P4 ;  /* 0xff8000000b6b7808 */ /* 0x000fe20006000000 */
[----:B------:R-:W2:Y:S01]  /*3c30*/  LDL.64 R44, [R1+0xa8] ;  /* 0x0000a800012c7983 */ /* 0x000ea20000100a00 */
[----:B------:R-:W-:-:S02]  /*3c40*/  ISETP.GT.U32.AND P6, PT, R8, R93, PT ;  /* 0x0000005d0800720c */ /* 0x000fc40003fc4070 */
[----:B------:R-:W-:Y:S01]  /*3c50*/  ISETP.GT.U32.AND P4, PT, R8, R0, PT ;  /* 0x000000000800720c */ /* 0x000fe20003f84070 */
[----:B------:R-:W2:Y:S01]  /*3c60*/  LDL.64 R26, [R1+0x88] ;  /* 0x00008800011a7983 */ /* 0x000ea20000100a00 */
[C---:B------:R-:W-:Y:S02]  /*3c70*/  ISETP.GT.U32.AND.EX P2, PT, R5.reuse, RZ, PT, P2 ;  /* 0x000000ff0500720c */ /* 0x040fe40003f44120 */
[----:B------:R-:W-:Y:S02]  /*3c80*/  ISETP.GT.U32.AND.EX P3, PT, R5, RZ, PT, P3 ;  /* 0x000000ff0500720c */ /* 0x000fe40003f64130 */
[----:B------:R-:W-:Y:S02]  /*3c90*/  LOP3.LUT R8, R4, 0x59, RZ, 0xfc, !PT ;  /* 0x0000005904087812 */ /* 0x000fe400078efcff */
[----:B------:R-:W-:Y:S02]  /*3ca0*/  FSEL R94, R16, -INF , !P2 ;  /* 0xff800000105e7808 */ /* 0x000fe40005000000 */
[----:B------:R-:W-:-:S02]  /*3cb0*/  FSEL R89, R17, -INF , !P3 ;  /* 0xff80000011597808 */ /* 0x000fc40005800000 */
[CC--:B------:R-:W-:Y:S02]  /*3cc0*/  ISETP.GT.U32.AND P2, PT, R8.reuse, R93.reuse, PT ;  /* 0x0000005d0800720c */ /* 0x0c0fe40003f44070 */
[-C--:B------:R-:W-:Y:S02]  /*3cd0*/  ISETP.GT.U32.AND P3, PT, R8, R0.reuse, PT ;  /* 0x000000000800720c */ /* 0x080fe40003f64070 */
[----:B------:R-:W-:Y:S02]  /*3ce0*/  LOP3.LUT R8, R4, 0x58, RZ, 0xfc, !PT ;  /* 0x0000005804087812 */ /* 0x000fe400078efcff */
[----:B------:R-:W-:Y:S02]  /*3cf0*/  MOV R16, UR5 ;  /* 0x0000000500107c02 */ /* 0x000fe40008000f00 */
[C---:B------:R-:W-:Y:S02]  /*3d00*/  ISETP.GT.U32.AND P1, PT, R8.reuse, R93, PT ;  /* 0x0000005d0800720c */ /* 0x040fe40003f24070 */
[----:B------:R-:W-:Y:S01]  /*3d10*/  ISETP.GT.U32.AND P5, PT, R8, R0, PT ;  /* 0x000000000800720c */ /* 0x000fe20003fa4070 */
[----:B------:R-:W-:-:S02]  /*3d20*/  IMAD.U32 R8, RZ, RZ, UR5 ;  /* 0x00000005ff087e24 */ /* 0x000fc4000f8e00ff */
[----:B------:R-:W-:Y:S02]  /*3d30*/  IMAD.U32 R10, RZ, RZ, UR5 ;  /* 0x00000005ff0a7e24 */ /* 0x000fe4000f8e00ff */
[----:B---3--:R-:W-:Y:S02]  /*3d40*/  IMAD.WIDE R16, R16, 0x2, R84 ;  /* 0x0000000210107825 */ /* 0x008fe400078e0254 */
[----:B------:R-:W3:Y:S02]  /*3d50*/  LDL.64 R84, [R1+0x80] ;  /* 0x0000800001547983 */ /* 0x000ee40000100a00 */
[----:B----4-:R-:W-:Y:S02]  /*3d60*/  IMAD.WIDE R10, R10, 0x2, R86 ;  /* 0x000000020a0a7825 */ /* 0x010fe400078e0256 */
[----:B------:R4:W3:Y:S02]  /*3d70*/  LDG.E.U16 R24, desc[UR14][R16.64] ;  /* 0x0000000e10187981 */ /* 0x0008e4000c1e1500 */
[----:B--2---:R-:W-:-:S02]  /*3d80*/  IMAD.WIDE R8, R8, 0x2, R90 ;  /* 0x0000000208087825 */ /* 0x004fc400078e025a */
[----:B------:R-:W2:Y:S04]  /*3d90*/  LDL.64 R86, [R1+0x60] ;  /* 0x0000600001567983 */ /* 0x000ea80000100a00 */
[----:B------:R0:W2:Y:S01]  /*3da0*/  LDG.E.U16 R25, desc[UR14][R8.64] ;  /* 0x0000000e08197981 */ /* 0x0000a2000c1e1500 */
[----:B----4-:R-:W-:Y:S02]  /*3db0*/  IMAD.U32 R16, RZ, RZ, UR5 ;  /* 0x00000005ff107e24 */ /* 0x010fe4000f8e00ff */
[----:B------:R-:W-:Y:S01]  /*3dc0*/  IMAD.U32 R15, RZ, RZ, UR5 ;  /* 0x00000005ff0f7e24 */ /* 0x000fe2000f8e00ff */
[----:B------:R-:W4:Y:S01]  /*3dd0*/  LDL.64 R90, [R1+0x68] ;  /* 0x00006800015a7983 */ /* 0x000f220000100a00 */
[----:B0-----:R-:W-:-:S03]  /*3de0*/  IMAD.U32 R8, RZ, RZ, UR5 ;  /* 0x00000005ff087e24 */ /* 0x001fc6000f8e00ff */
[----:B------:R0:W2:Y:S02]  /*3df0*/  LDG.E.U16 R9, desc[UR14][R10.64] ;  /* 0x0000000e0a097981 */ /* 0x0000a4000c1e1500 */
[----:B0-----:R-:W-:Y:S02]  /*3e00*/  IMAD.WIDE R10, R8, 0x2, R74 ;  /* 0x00000002080a7825 */ /* 0x001fe400078e024a */
[----:B------:R-:W2:Y:S04]  /*3e10*/  LDL.64 R74, [R1+0x78] ;  /* 0x00007800014a7983 */ /* 0x000ea80000100a00 */
[----:B------:R0:W4:Y:S01]  /*3e20*/  LDG.E.U16 R8, desc[UR14][R10.64] ;  /* 0x0000000e0a087981 */ /* 0x000122000c1e1500 */
[----:B------:R-:W-:Y:S01]  /*3e30*/  IMAD.WIDE R16, R16, 0x2, R18 ;  /* 0x0000000210107825 */ /* 0x000fe200078e0212 */
[----:B------:R-:W-:-:S05]  /*3e40*/  MOV R18, UR5 ;  /* 0x0000000500127c02 */ /* 0x000fca0008000f00 */
[----:B------:R-:W-:-:S04]  /*3e50*/  IMAD.WIDE R18, R18, 0x2, R20 ;  /* 0x0000000212127825 */ /* 0x000fc800078e0214 */
[----:B------:R-:W-:Y:S02]  /*3e60*/  IMAD.U32 R20, RZ, RZ, UR5 ;  /* 0x00000005ff147e24 */ /* 0x000fe4000f8e00ff */
[----:B0-----:R-:W-:Y:S02]  /*3e70*/  IMAD.WIDE R10, R15, 0x2, R44 ;  /* 0x000000020f0a7825 */ /* 0x001fe400078e022c */
[----:B------:R0:W4:Y:S02]  /*3e80*/  LDG.E.U16 R15, desc[UR14][R16.64] ;  /* 0x0000000e100f7981 */ /* 0x000124000c1e1500 */
[----:B------:R-:W-:-:S04]  /*3e90*/  IMAD.WIDE R20, R20, 0x2, R22 ;  /* 0x0000000214147825 */ /* 0x000fc800078e0216 */
[----:B------:R-:W-:Y:S02]  /*3ea0*/  IMAD.IADD R115, R120, 0x1, R115 ;  /* 0x0000000178737824 */ /* 0x000fe400078e0273 */
[----:B------:R-:W-:Y:S01]  /*3eb0*/  FMUL R29, R29, UR10 ;  /* 0x0000000a1d1d7c20 */ /* 0x000fe20008400000 */
[----:B------:R-:W-:Y:S02]  /*3ec0*/  IMAD.U32 R22, RZ, RZ, UR5 ;  /* 0x00000005ff167e24 */ /* 0x000fe4000f8e00ff */
[----:B------:R-:W-:Y:S01]  /*3ed0*/  FMUL R31, R31, UR10 ;  /* 0x0000000a1f1f7c20 */ /* 0x000fe20008400000 */
[----:B------:R-:W-:Y:S01]  /*3ee0*/  ISETP.GT.U32.AND.EX P4, PT, R5, RZ, PT, P4 ;  /* 0x000000ff0500720c */ /* 0x000fe20003f84140 */
[----:B------:R-:W4:Y:S01]  /*3ef0*/  LDG.E.U16 R44, desc[UR14][R18.64] ;  /* 0x0000000e122c7981 */ /* 0x000f22000c1e1500 */
[----:B------:R-:W-:-:S03]  /*3f00*/  IMAD.WIDE R22, R22, 0x2, R26 ;  /* 0x0000000216167825 */ /* 0x000fc600078e021a */
[----:B------:R1:W4:Y:S01]  /*3f10*/  LDG.E.U16 R26, desc[UR14][R10.64] ;  /* 0x0000000e0a1a7981 */ /* 0x000322000c1e1500 */
[----:B0-----:R-:W-:-:S03]  /*3f20*/  MOV R16, UR5 ;  /* 0x0000000500107c02 */ /* 0x001fc60008000f00 */
[----:B------:R-:W4:Y:S04]  /*3f30*/  LDG.E.U16 R27, desc[UR14][R20.64] ;  /* 0x0000000e141b7981 */ /* 0x000f28000c1e1500 */
[----:B------:R-:W4:Y:S01]  /*3f40*/  LDG.E.U16 R22, desc[UR14][R22.64] ;  /* 0x0000000e16167981 */ /* 0x000f22000c1e1500 */
[----:B-1----:R-:W-:-:S03]  /*3f50*/  IMAD.U32 R10, RZ, RZ, UR5 ;  /* 0x00000005ff0a7e24 */ /* 0x002fc6000f8e00ff */
[----:B------:R-:W4:Y:S01]  /*3f60*/  LDL.64 R20, [R1+0x70] ;  /* 0x0000700001147983 */ /* 0x000f220000100a00 */
[----:B---3--:R-:W-:-:S03]  /*3f70*/  IMAD.WIDE R10, R10, 0x2, R84 ;  /* 0x000000020a0a7825 */ /* 0x008fc600078e0254 */
[----:B------:R-:W3:Y:S04]  /*3f80*/  LDL.64 R84, [R1+0x58] ;  /* 0x0000580001547983 */ /* 0x000ee80000100a00 */
[----:B------:R0:W3:Y:S01]  /*3f90*/  LDG.E.U16 R23, desc[UR14][R10.64] ;  /* 0x0000000e0a177981 */ /* 0x0000e2000c1e1500 */
[----:B--2---:R-:W-:-:S03]  /*3fa0*/  IMAD.WIDE R16, R16, 0x2, R74 ;  /* 0x0000000210107825 */ /* 0x004fc600078e024a */
[----:B------:R-:W2:Y:S04]  /*3fb0*/  LDL.64 R74, [R1+0x50] ;  /* 0x00005000014a7983 */ /* 0x000ea80000100a00 */
[----:B------:R1:W2:Y:S01]  /*3fc0*/  LDG.E.U16 R45, desc[UR14][R16.64] ;  /* 0x0000000e102d7981 */ /* 0x0002a2000c1e1500 */
[----:B0-----:R-:W-:Y:S01]  /*3fd0*/  IMAD.U32 R10, RZ, RZ, UR5 ;  /* 0x00000005ff0a7e24 */ /* 0x001fe2000f8e00ff */
[----:B-1----:R-:W-:-:S03]  /*3fe0*/  MOV R16, UR5 ;  /* 0x0000000500107c02 */ /* 0x002fc60008000f00 */
[----:B------:R-:W-:Y:S01]  /*3ff0*/  IMAD.WIDE R10, R10, 0x2, R86 ;  /* 0x000000020a0a7825 */ /* 0x000fe200078e0256 */
[----:B------:R-:W-:-:S04]  /*4000*/  LOP3.LUT R115, R115, 0x3, RZ, 0xc0, !PT ;  /* 0x0000000373737812 */ /* 0x000fc800078ec0ff */
[----:B------:R-:W-:-:S05]  /*4010*/  IADD3 R68, PT, PT, R115, R68, R92 ;  /* 0x0000004473447210 */ /* 0x000fca0007ffe05c */
[----:B------:R-:W-:Y:S01]  /*4020*/  IMAD.SHL.U32 R68, R68, 0x100, RZ ;  /* 0x0000010044447824 */ /* 0x000fe200078e00ff */
[----:B------:R-:W-:-:S04]  /*4030*/  ISETP.GT.U32.AND.EX P6, PT, R5, RZ, PT, P6 ;  /* 0x000000ff0500720c */ /* 0x000fc80003fc4160 */
[----:B------:R-:W-:Y:S02]  /*4040*/  LOP3.LUT R68, R68, 0xf00, RZ, 0xe2, !PT ;  /* 0x00000f0044447812 */ /* 0x000fe400078ee2ff */
[----:B------:R-:W-:-:S03]  /*4050*/  LOP3.LUT R4, R4, 0x40, RZ, 0xfc, !PT ;  /* 0x0000004004047812 */ /* 0x000fc600078efcff */
[----:B------:R-:W-:Y:S01]  /*4060*/  IMAD R46, R46, 0x1000, R68 ;  /* 0x000010002e2e7824 */ /* 0x000fe200078e0244 */
[----:B------:R-:W-:Y:S02]  /*4070*/  FSEL R92, R29, -INF , !P4 ;  /* 0xff8000001d5c7808 */ /* 0x000fe40006000000 */
[----:B------:R-:W-:Y:S02]  /*4080*/  FSEL R120, R31, -INF , !P6 ;  /* 0xff8000001f787808 */ /* 0x000fe40007000000 */
[C---:B------:R-:W-:Y:S02]  /*4090*/  ISETP.GT.U32.AND P4, PT, R4.reuse, R93, PT ;  /* 0x0000005d0400720c */ /* 0x040fe40003f84070 */
[----:B------:R-:W-:Y:S01]  /*40a0*/  ISETP.GT.U32.AND P6, PT, R4, R0, PT ;  /* 0x000000000400720c */ /* 0x000fe20003fc4070 */
[----:B------:R-:W-:Y:S02]  /*40b0*/  IMAD.U32 R18, RZ, RZ, UR5 ;  /* 0x00000005ff127e24 */ /* 0x000fe4000f8e00ff */
[----:B------:R-:W-:Y:S01]  /*40c0*/  FMUL R28, R28, UR10 ;  /* 0x0000000a1c1c7c20 */ /* 0x000fe20008400000 */
[----:B------:R-:W-:-:S02]  /*40d0*/  ISETP.GT.U32.AND.EX P2, PT, R5, RZ, PT, P2 ;  /* 0x000000ff0500720c */ /* 0x000fc40003f44120 */
[C---:B------:R-:W-:Y:S02]  /*40e0*/  ISETP.GT.U32.AND.EX P3, PT, R5.reuse, RZ, PT, P3 ;  /* 0x000000ff0500720c */ /* 0x040fe40003f64130 */
[C---:B------:R-:W-:Y:S02]  /*40f0*/  ISETP.GT.U32.AND.EX P1, PT, R5.reuse, RZ, PT, P1 ;  /* 0x000000ff0500720c */ /* 0x040fe40003f24110 */
[C---:B------:R-:W-:Y:S02]  /*4100*/  ISETP.GT.U32.AND.EX P5, PT, R5.reuse, RZ, PT, P5 ;  /* 0x000000ff0500720c */ /* 0x040fe40003fa4150 */
[C---:B------:R-:W-:Y:S02]  /*4110*/  ISETP.GT.U32.AND.EX P4, PT, R5.reuse, RZ, PT, P4 ;  /* 0x000000ff0500720c */ /* 0x040fe40003f84140 */
[----:B------:R-:W-:Y:S01]  /*4120*/  ISETP.GT.U32.AND.EX P6, PT, R5, RZ, PT, P6 ;  /* 0x000000ff0500720c */ /* 0x000fe20003fc4160 */
[----:B------:R-:W-:Y:S01]  /*4130*/  FMUL R30, R30, UR10 ;  /* 0x0000000a1e1e7c20 */ /* 0x000fe20008400000 */
[----:B------:R-:W-:Y:S01]  /*4140*/  FMUL R32, R32, UR10 ;  /* 0x0000000a20207c20 */ /* 0x000fe20008400000 */
[----:B----4-:R-:W-:-:S04]  /*4150*/  IMAD.WIDE R18, R18, 0x2, R20 ;  /* 0x0000000212127825 */ /* 0x010fc800078e0214 */
[----:B------:R-:W-:Y:S02]  /*4160*/  IMAD.U32 R20, RZ, RZ, UR5 ;  /* 0x00000005ff147e24 */ /* 0x000fe4000f8e00ff */
[----:B------:R-:W-:Y:S01]  /*4170*/  FMUL R33, R33, UR10 ;  /* 0x0000000a21217c20 */ /* 0x000fe20008400000 */
[----:B------:R-:W-:Y:S01]  /*4180*/  FMUL R34, R34, UR10 ;  /* 0x0000000a22227c20 */ /* 0x000fe20008400000 */
[----:B------:R-:W-:Y:S01]  /*4190*/  FMUL R35, R35, UR10 ;  /* 0x0000000a23237c20 */ /* 0x000fe20008400000 */
[----:B------:R-:W-:Y:S01]  /*41a0*/  IMAD.WIDE R20, R20, 0x2, R90 ;  /* 0x0000000214147825 */ /* 0x000fe200078e025a */
[----:B------:R-:W-:-:S03]  /*41b0*/  FSEL R90, R28, -INF , !P6 ;  /* 0xff8000001c5a7808 */ /* 0x000fc60007000000 */
[----:B------:R-:W-:Y:S01]  /*41c0*/  FMUL R40, R40, UR10 ;  /* 0x0000000a28287c20 */ /* 0x000fe20008400000 */
[----:B------:R-:W-:Y:S01]  /*41d0*/  FSEL R91, R30, -INF , !P4 ;  /* 0xff8000001e5b7808 */ /* 0x000fe20006000000 */
[----:B------:R-:W-:Y:S01]  /*41e0*/  FMUL R41, R41, UR10 ;  /* 0x0000000a29297c20 */ /* 0x000fe20008400000 */
[----:B------:R-:W-:Y:S01]  /*41f0*/  FMUL R42, R42, UR10 ;  /* 0x0000000a2a2a7c20 */ /* 0x000fe20008400000 */
[----:B------:R0:W4:Y:S01]  /*4200*/  LDG.E.U16 R20, desc[UR14][R20.64] ;  /* 0x0000000e14147981 */ /* 0x000122000c1e1500 */
[----:B------:R-:W-:Y:S02]  /*4210*/  FSEL R47, R33, -INF , !P3 ;  /* 0xff800000212f7808 */ /* 0x000fe40005800000 */
[----:B------:R-:W-:Y:S01]  /*4220*/  MOV R86, R95 ;  /* 0x0000005f00567202 */ /* 0x000fe20000000f00 */
[----:B------:R-:W-:Y:S01]  /*4230*/  FMUL R48, R48, UR10 ;  /* 0x0000000a30307c20 */ /* 0x000fe20008400000 */
[----:B------:R-:W-:Y:S01]  /*4240*/  FMUL R49, R49, UR10 ;  /* 0x0000000a31317c20 */ /* 0x000fe20008400000 */
[----:B------:R-:W-:Y:S01]  /*4250*/  FMUL R64, R64, UR10 ;  /* 0x0000000a40407c20 */ /* 0x000fe20008400000 */
[----:B------:R-:W-:Y:S01]  /*4260*/  FMUL R65, R65, UR10 ;  /* 0x0000000a41417c20 */ /* 0x000fe20008400000 */
[----:B------:R-:W-:Y:S01]  /*4270*/  FMUL R108, R108, UR10 ;  /* 0x0000000a6c6c7c20 */ /* 0x000fe20008400000 */
[----:B------:R-:W-:Y:S01]  /*4280*/  FMUL R109, R109, UR10 ;  /* 0x0000000a6d6d7c20 */ /* 0x000fe20008400000 */
[----:B0-----:R-:W-:Y:S01]  /*4290*/  FSEL R21, R32, -INF , !P5 ;  /* 0xff80000020157808 */ /* 0x001fe20006800000 */
[----:B------:R-:W-:Y:S01]  /*42a0*/  FMUL R67, R67, UR10 ;  /* 0x0000000a43437c20 */ /* 0x000fe20008400000 */
[----:B------:R-:W-:Y:S01]  /*42b0*/  FSEL R31, R34, -INF , !P1 ;  /* 0xff800000221f7808 */ /* 0x000fe20004800000 */
[----:B------:R-:W-:-:S02]  /*42c0*/  IMAD.MOV.U32 R95, RZ, RZ, R105 ;  /* 0x000000ffff5f7224 */ /* 0x000fc400078e0069 */
[----:B------:R-:W-:Y:S01]  /*42d0*/  FMUL R110, R110, UR10 ;  /* 0x0000000a6e6e7c20 */ /* 0x000fe20008400000 */
[----:B------:R-:W4:Y:S01]  /*42e0*/  LDG.E.U16 R18, desc[UR14][R18.64] ;  /* 0x0000000e12127981 */ /* 0x000f22000c1e1500 */
[----:B---3--:R-:W-:-:S06]  /*42f0*/  IMAD.WIDE R16, R16, 0x2, R84 ;  /* 0x0000000210107825 */ /* 0x008fcc00078e0254 */
[----:B------:R-:W3:Y:S04]  /*4300*/  LDG.E.U16 R16, desc[UR14][R16.64] ;  /* 0x0000000e10107981 */ /* 0x000ee8000c1e1500 */
[----:B------:R0:W3:Y:S02]  /*4310*/  LDG.E.U16 R17, desc[UR14][R10.64] ;  /* 0x0000000e0a117981 */ /* 0x0000e4000c1e1500 */
[----:B0-----:R-:W-:-:S04]  /*4320*/  IMAD.U32 R10, RZ, RZ, UR5 ;  /* 0x00000005ff0a7e24 */ /* 0x001fc8000f8e00ff */
[----:B--2---:R-:W-:-:S06]  /*4330*/  IMAD.WIDE R10, R10, 0x2, R74 ;  /* 0x000000020a0a7825 */ /* 0x004fcc00078e024a */
[----:B------:R0:W2:Y:S01]  /*4340*/  LDG.E.U16 R10, desc[UR14][R10.64] ;  /* 0x0000000e0a0a7981 */ /* 0x0000a2000c1e1500 */
[----:B------:R-:W-:Y:S01]  /*4350*/  IMAD.MOV.U32 R75, RZ, RZ, R99 ;  /* 0x000000ffff4b7224 */ /* 0x000fe200078e0063 */
[----:B0-----:R-:W-:Y:S01]  /*4360*/  LOP3.LUT R11, R58, 0xf, RZ, 0xc0, !PT ;  /* 0x0000000f3a0b7812 */ /* 0x001fe200078ec0ff */
[----:B------:R-:W-:Y:S01]  /*4370*/  IMAD.MOV.U32 R99, RZ, RZ, R97 ;  /* 0x000000ffff637224 */ /* 0x000fe200078e0061 */
[----:B------:R-:W2:Y:S03]  /*4380*/  LDL.LU R58, [R1+0x178] ;  /* 0x00017800013a7983 */ /* 0x000ea60000300800 */
[----:B------:R-:W-:Y:S01]  /*4390*/  IMAD R11, R59, 0x10, R11 ;  /* 0x000000103b0b7824 */ /* 0x000fe200078e020b */
[----:B------:R-:W-:Y:S01]  /*43a0*/  MOV R97, R83 ;  /* 0x0000005300617202 */ /* 0x000fe20000000f00 */
[----:B------:R-:W2:Y:S03]  /*43b0*/  LDL.LU R59, [R1+0x174] ;  /* 0x00017400013b7983 */ /* 0x000ea60000300800 */
[----:B------:R-:W-:-:S02]  /*43c0*/  LOP3.LUT R11, R11, 0xff, RZ, 0xc0, !PT ;  /* 0x000000ff0b0b7812 */ /* 0x000fc400078ec0ff */
[----:B------:R-:W-:Y:S01]  /*43d0*/  MOV R85, R95 ;  /* 0x0000005f00557202 */ /* 0x000fe20000000f00 */
[----:B------:R-:W-:Y:S02]  /*43e0*/  IMAD.MOV.U32 R84, RZ, RZ, R71 ;  /* 0x000000ffff547224 */ /* 0x000fe400078e0047 */
[----:B------:R-:W-:Y:S01]  /*43f0*/  FMUL R43, R43, UR10 ;  /* 0x0000000a2b2b7c20 */ /* 0x000fe20008400000 */
[----:B------:R-:W-:Y:S02]  /*4400*/  IMAD.IADD R4, R46, 0x1, R11 ;  /* 0x000000012e047824 */ /* 0x000fe400078e020b */
[----:B------:R-:W-:Y:S01]  /*4410*/  FMUL R50, R50, UR10 ;  /* 0x0000000a32327c20 */ /* 0x000fe20008400000 */
[----:B------:R-:W-:Y:S02]  /*4420*/  IMAD.MOV.U32 R30, RZ, RZ, R70 ;  /* 0x000000ffff1e7224 */ /* 0x000fe400078e0046 */
[----:B------:R-:W-:Y:S01]  /*4430*/  FMUL R51, R51, UR10 ;  /* 0x0000000a33337c20 */ /* 0x000fe20008400000 */
[----:B------:R-:W-:Y:S01]  /*4440*/  IMAD.MOV.U32 R29, RZ, RZ, R69 ;  /* 0x000000ffff1d7224 */ /* 0x000fe200078e0045 */
[----:B------:R-:W-:Y:S01]  /*4450*/  LOP3.LUT R4, R4, 0xffff, RZ, 0xc0, !PT ;  /* 0x0000ffff04047812 */ /* 0x000fe200078ec0ff */
[----:B------:R-:W-:Y:S01]  /*4460*/  FMUL R66, R66, UR10 ;  /* 0x0000000a42427c20 */ /* 0x000fe20008400000 */
[----:B------:R-:W-:Y:S02]  /*4470*/  BAR.SYNC.DEFER_BLOCKING 0x0 ;  /* 0x0000000000007b1d */ /* 0x000fe40000010000 */
[----:B------:R-:W-:-:S04]  /*4480*/  SHF.R.U32.HI R5, RZ, 0xf, R4 ;  /* 0x0000000fff057819 */ /* 0x000fc80000011604 */
[----:B------:R-:W-:Y:S02]  /*4490*/  LOP3.LUT P6, RZ, R5, 0x1, RZ, 0xc0, !PT ;  /* 0x0000000105ff7812 */ /* 0x000fe400078cc0ff */
        /* <DEDUP_REMOVED lines=8> */
[--C-:B------:R-:W-:Y:S02]  /*4520*/  SHF.R.U32.HI R5, RZ, 0xa, R4.reuse ;  /* 0x0000000aff057819 */ /* 0x100fe40000011604 */
[----:B------:R-:W-:Y:S02]  /*4530*/  FSEL R83, R35, -INF , !P2 ;  /* 0xff80000023537808 */ /* 0x000fe40005000000 */
[----:B------:R-:W-:Y:S02]  /*4540*/  LOP3.LUT P2, RZ, R5, 0x1, RZ, 0xc0, !PT ;  /* 0x0000000105ff7812 */ /* 0x000fe4000784c0ff */
[----:B------:R-:W-:Y:S02]  /*4550*/  SHF.R.U32.HI R5, RZ, 0x9, R4 ;  /* 0x00000009ff057819 */ /* 0x000fe40000011604 */
[----:B------:R-:W-:-:S02]  /*4560*/  FSEL R87, R40, -INF , !P6 ;  /* 0xff80000028577808 */ /* 0x000fc40007000000 */
[----:B------:R-:W-:Y:S02]  /*4570*/  LOP3.LUT P6, RZ, R5, 0x1, RZ, 0xc0, !PT ;  /* 0x0000000105ff7812 */ /* 0x000fe400078cc0ff */
[--C-:B------:R-:W-:Y:S02]  /*4580*/  SHF.R.U32.HI R5, RZ, 0x8, R4.reuse ;  /* 0x00000008ff057819 */ /* 0x100fe40000011604 */
[----:B------:R-:W-:Y:S02]  /*4590*/  FSEL R74, R41, -INF , !P4 ;  /* 0xff800000294a7808 */ /* 0x000fe40006000000 */
[----:B------:R-:W-:Y:S02]  /*45a0*/  LOP3.LUT P4, RZ, R5, 0x1, RZ, 0xc0, !PT ;  /* 0x0000000105ff7812 */ /* 0x000fe4000788c0ff */
[----:B------:R-:W-:Y:S02]  /*45b0*/  SHF.R.U32.HI R5, RZ, 0x7, R4 ;  /* 0x00000007ff057819 */ /* 0x000fe40000011604 */
[----:B------:R-:W-:-:S02]  /*45c0*/  FSEL R105, R42, -INF , !P5 ;  /* 0xff8000002a697808 */ /* 0x000fc40006800000 */
[----:B------:R-:W-:Y:S02]  /*45d0*/  LOP3.LUT P5, RZ, R5, 0x1, RZ, 0xc0, !PT ;  /* 0x0000000105ff7812 */ /* 0x000fe400078ac0ff */
[----:B------:R-:W-:Y:S02]  /*45e0*/  SHF.R.U32.HI R5, RZ, 0x6, R4 ;  /* 0x00000006ff057819 */ /* 0x000fe40000011604 */
[----:B------:R-:W-:Y:S02]  /*45f0*/  FSEL R93, R48, -INF , !P1 ;  /* 0xff800000305d7808 */ /* 0x000fe40004800000 */
[----:B------:R-:W-:Y:S02]  /*4600*/  LOP3.LUT P1, RZ, R5, 0x1, RZ, 0xc0, !PT ;  /* 0x0000000105ff7812 */ /* 0x000fe4000782c0ff */
[----:B------:R-:W-:-:S04]  /*4610*/  FMNMX3 R5, R112, R14, R98, !PT ;  /* 0x0000000e70057276 */ /* 0x000fc80007800062 */
[----:B------:R-:W-:-:S04]  /*4620*/  FMNMX3 R5, R5, R7, R123, !PT ;  /* 0x0000000705057276 */ /* 0x000fc8000780007b */
[----:B------:R-:W-:-:S04]  /*4630*/  FMNMX3 R5, R5, R122, R100, !PT ;  /* 0x0000007a05057276 */ /* 0x000fc80007800064 */
[----:B------:R-:W-:-:S04]  /*4640*/  FMNMX3 R5, R5, R102, R76, !PT ;  /* 0x0000006605057276 */ /* 0x000fc8000780004c */
[----:B------:R-:W-:-:S04]  /*4650*/  FMNMX3 R5, R5, R78, R77, !PT ;  /* 0x0000004e05057276 */ /* 0x000fc8000780004d */
[----:B------:R-:W-:Y:S01]  /*4660*/  FMNMX3 R5, R5, R124, R86, !PT ;  /* 0x0000007c05057276 */ /* 0x000fe20007800056 */
[----:B------:R0:W-:Y:S03]  /*4670*/  STL [R1+0x15c], R0 ;  /* 0x00015c0001007387 */ /* 0x0001e60000100800 */
[----:B------:R-:W-:Y:S01]  /*4680*/  FMNMX3 R5, R5, R82, R81, !PT ;  /* 0x0000005205057276 */ /* 0x000fe20007800051 */
[----:B------:R-:W2:Y:S03]  /*4690*/  LDL.LU R76, [R1+0x170] ;  /* 0x00017000014c7983 */ /* 0x000ea60000300800 */
[----:B------:R-:W-:Y:S01]  /*46a0*/  FMNMX3 R5, R5, R2, R90, !PT ;  /* 0x0000000205057276 */ /* 0x000fe2000780005a */
[----:B------:R-:W2:Y:S04]  /*46b0*/  LDL.LU R77, [R1+0x16c] ;  /* 0x00016c00014d7983 */ /* 0x000ea80000300800 */
[----:B------:R-:W2:Y:S04]  /*46c0*/  LDL.LU R78, [R1+0x168] ;  /* 0x00016800014e7983 */ /* 0x000ea80000300800 */
[----:B------:R-:W2:Y:S01]  /*46d0*/  LDL.LU R2, [R1+0x3c] ;  /* 0x00003c0001027983 */ /* 0x000ea20000300800 */
[----:B------:R-:W-:-:S02]  /*46e0*/  SHF.R.U32.HI R11, RZ, 0x5, R4 ;  /* 0x00000005ff0b7819 */ /* 0x000fc40000011604 */
[----:B------:R-:W-:Y:S02]  /*46f0*/  FSEL R72, R49, -INF , !P2 ;  /* 0xff80000031487808 */ /* 0x000fe40005000000 */
[----:B------:R-:W-:Y:S02]  /*4700*/  LOP3.LUT P2, RZ, R11, 0x1, RZ, 0xc0, !PT ;  /* 0x000000010bff7812 */ /* 0x000fe4000784c0ff */
[--C-:B------:R-:W-:Y:S02]  /*4710*/  SHF.R.U32.HI R11, RZ, 0x4, R4.reuse ;  /* 0x00000004ff0b7819 */ /* 0x100fe40000011604 */
[----:B------:R-:W-:Y:S02]  /*4720*/  FSEL R48, R64, -INF , !P5 ;  /* 0xff80000040307808 */ /* 0x000fe40006800000 */
[----:B------:R-:W-:Y:S02]  /*4730*/  LOP3.LUT P5, RZ, R11, 0x1, RZ, 0xc0, !PT ;  /* 0x000000010bff7812 */ /* 0x000fe400078ac0ff */
[----:B------:R-:W-:-:S02]  /*4740*/  SHF.R.U32.HI R11, RZ, 0x3, R4 ;  /* 0x00000003ff0b7819 */ /* 0x000fc40000011604 */
[----:B0-----:R-:W-:Y:S02]  /*4750*/  FSEL R0, R65, -INF , !P1 ;  /* 0xff80000041007808 */ /* 0x001fe40004800000 */
[----:B------:R-:W-:Y:S02]  /*4760*/  LOP3.LUT P1, RZ, R11, 0x1, RZ, 0xc0, !PT ;  /* 0x000000010bff7812 */ /* 0x000fe4000782c0ff */
[--C-:B------:R-:W-:Y:S02]  /*4770*/  SHF.R.U32.HI R11, RZ, 0x2, R4.reuse ;  /* 0x00000002ff0b7819 */ /* 0x100fe40000011604 */
[----:B------:R-:W-:Y:S02]  /*4780*/  FSEL R28, R108, -INF , !P1 ;  /* 0xff8000006c1c7808 */ /* 0x000fe40004800000 */
[----:B------:R-:W-:Y:S02]  /*4790*/  LOP3.LUT P1, RZ, R11, 0x1, RZ, 0xc0, !PT ;  /* 0x000000010bff7812 */ /* 0x000fe4000782c0ff */
[----:B------:R-:W-:-:S02]  /*47a0*/  SHF.R.U32.HI R4, RZ, 0x1, R4 ;  /* 0x00000001ff047819 */ /* 0x000fc40000011604 */
[----:B------:R-:W-:Y:S02]  /*47b0*/  FSEL R32, R109, -INF , !P1 ;  /* 0xff8000006d207808 */ /* 0x000fe40004800000 */
[----:B------:R-:W-:Y:S02]  /*47c0*/  LOP3.LUT P1, RZ, R4, 0x1, RZ, 0xc0, !PT ;  /* 0x0000000104ff7812 */ /* 0x000fe4000782c0ff */
[----:B------:R-:W-:Y:S02]  /*47d0*/  FSEL R19, R67, -INF , !P5 ;  /* 0xff80000043137808 */ /* 0x000fe40006800000 */
[----:B------:R-:W-:-:S03]  /*47e0*/  FSEL R40, R110, -INF , !P1 ;  /* 0xff8000006e287808 */ /* 0x000fc60004800000 */
[----:B------:R-:W-:Y:S04]  /*47f0*/  STL [R1+0x30], R19 ;  /* 0x0000301301007387 */ /* 0x000fe80000100800 */
[----:B------:R-:W-:Y:S04]  /*4800*/  STL [R1+0x34], R40 ;  /* 0x0000342801007387 */ /* 0x000fe80000100800 */
[----:B------:R-:W3:Y:S01]  /*4810*/  LDL.LU R46, [R1+0x40] ;  /* 0x00004000012e7983 */ /* 0x000ee20000300800 */
[----:B------:R-:W-:Y:S02]  /*4820*/  FMNMX3 R5, R5, R92, R121, !PT ;  /* 0x0000005c05057276 */ /* 0x000fe40007800079 */
[----:B------:R-:W-:-:S02]  /*4830*/  FMNMX3 R11, R96, R13, R113, !PT ;  /* 0x0000000d600b7276 */ /* 0x000fc40007800071 */
[----:B------:R-:W-:Y:S02]  /*4840*/  FMNMX3 R4, R5, R80, R94, !PT ;  /* 0x0000005005047276 */ /* 0x000fe4000780005e */
[----:B------:R-:W-:Y:S02]  /*4850*/  FMNMX3 R11, R11, R12, R79, !PT ;  /* 0x0000000c0b0b7276 */ /* 0x000fe4000780004f */
[----:B------:R-:W-:Y:S01]  /*4860*/  FMNMX3 R4, R4, R89, R21, !PT ;  /* 0x0000005904047276 */ /* 0x000fe20007800015 */
[----:B------:R-:W-:Y:S01]  /*4870*/  IMAD.MOV.U32 R49, RZ, RZ, R75 ;  /* 0x000000ffff317224 */ /* 0x000fe200078e004b */
[----:B------:R-:W-:Y:S02]  /*4880*/  FMNMX3 R11, R11, R114, R103, !PT ;  /* 0x000000720b0b7276 */ /* 0x000fe40007800067 */
[----:B------:R-:W-:Y:S02]  /*4890*/  FMNMX3 R4, R4, R47, R87, !PT ;  /* 0x0000002f04047276 */ /* 0x000fe40007800057 */
[----:B------:R-:W-:-:S02]  /*48a0*/  FMNMX3 R11, R11, R101, R49, !PT ;  /* 0x000000650b0b7276 */ /* 0x000fc40007800031 */
[----:B------:R-:W-:Y:S02]  /*48b0*/  FMNMX3 R4, R4, R74, R93, !PT ;  /* 0x0000004a04047276 */ /* 0x000fe4000780005d */
[----:B------:R-:W-:Y:S02]  /*48c0*/  MOV R109, R0 ;  /* 0x00000000006d7202 */ /* 0x000fe40000000f00 */
[----:B------:R-:W-:Y:S02]  /*48d0*/  FMNMX3 R4, R4, R72, R48, !PT ;  /* 0x0000004804047276 */ /* 0x000fe40007800030 */
[----:B------:R-:W-:Y:S02]  /*48e0*/  FMNMX3 R11, R11, R97, R85, !PT ;  /* 0x000000610b0b7276 */ /* 0x000fe40007800055 */
[----:B------:R-:W-:Y:S02]  /*48f0*/  FMNMX3 R4, R4, R109, R28, !PT ;  /* 0x0000006d04047276 */ /* 0x000fe4000780001c */
[----:B------:R-:W-:-:S02]  /*4900*/  FMNMX3 R11, R11, R99, R104, !PT ;  /* 0x000000630b0b7276 */ /* 0x000fc40007800068 */
[----:B------:R-:W-:Y:S02]  /*4910*/  FMNMX R4, R32, R4, !PT ;  /* 0x0000000420047209 */ /* 0x000fe40007800000 */
[----:B------:R-:W-:-:S03]  /*4920*/  FMNMX3 R11, R11, R84, R6, !PT ;  /* 0x000000540b0b7276 */ /* 0x000fc60007800006 */
[----:B------:R-:W0:Y:S01]  /*4930*/  SHFL.BFLY PT, R5, R4, 0x2, 0x1f ;  /* 0x0c401f0004057f89 */ /* 0x000e2200000e0000 */
[----:B------:R-:W-:-:S04]  /*4940*/  FMNMX3 R11, R11, R88, R91, !PT ;  /* 0x000000580b0b7276 */ /* 0x000fc8000780005b */
[----:B------:R-:W-:-:S04]  /*4950*/  FMNMX3 R11, R11, R120, R30, !PT ;  /* 0x000000780b0b7276 */ /* 0x000fc8000780001e */
[----:B------:R-:W-:-:S04]  /*4960*/  FMNMX3 R11, R11, R107, R73, !PT ;  /* 0x0000006b0b0b7276 */ /* 0x000fc80007800049 */
[----:B------:R-:W-:Y:S02]  /*4970*/  FMNMX3 R11, R11, R29, R31, !PT ;  /* 0x0000001d0b0b7276 */ /* 0x000fe4000780001f */
[----:B------:R-:W-:Y:S02]  /*4980*/  FSEL R35, R43, -INF , !P3 ;  /* 0xff8000002b237808 */ /* 0x000fe40005800000 */
[----:B------:R-:W-:Y:S02]  /*4990*/  FSEL R33, R50, -INF , !P6 ;  /* 0xff80000032217808 */ /* 0x000fe40007000000 */
[----:B------:R-:W-:Y:S02]  /*49a0*/  FMNMX3 R11, R11, R83, R105, !PT ;  /* 0x000000530b0b7276 */ /* 0x000fe40007800069 */
[----:B------:R-:W-:Y:S02]  /*49b0*/  FSEL R108, R51, -INF , !P4 ;  /* 0xff800000336c7808 */ /* 0x000fe40006000000 */
[----:B------:R-:W-:-:S02]  /*49c0*/  FSEL R34, R66, -INF , !P2 ;  /* 0xff80000042227808 */ /* 0x000fc40005000000 */
[----:B------:R-:W-:Y:S02]  /*49d0*/  FMNMX3 R11, R11, R35, R33, !PT ;  /* 0x000000230b0b7276 */ /* 0x000fe40007800021 */
[----:B0-----:R-:W-:Y:S02]  /*49e0*/  FMNMX R4, R4, R5, !PT ;  /* 0x0000000504047209 */ /* 0x001fe40007800000 */
[----:B------:R-:W-:-:S04]  /*49f0*/  FMNMX3 R11, R11, R108, R34, !PT ;  /* 0x0000006c0b0b7276 */ /* 0x000fc80007800022 */
[----:B------:R-:W-:Y:S02]  /*4a00*/  FMNMX3 R5, R11, R19, R40, !PT ;  /* 0x000000130b057276 */ /* 0x000fe40007800028 */
[----:B------:R-:W-:Y:S01]  /*4a10*/  SHFL.BFLY PT, R19, R4, 0x1, 0x1f ;  /* 0x0c201f0004137f89 */ /* 0x000fe200000e0000 */
[----:B------:R-:W-:-:S05]  /*4a20*/  FMUL R111, R111, UR10 ;  /* 0x0000000a6f6f7c20 */ /* 0x000fca0008400000 */
[----:B------:R-:W-:Y:S01]  /*4a30*/  FSEL R0, R111, -INF , !P0 ;  /* 0xff8000006f007808 */ /* 0x000fe20004000000 */
[----:B------:R0:W-:Y:S04]  /*4a40*/  STS.U16 [R125+UR8+0x9000], R26 ;  /* 0x0090001a7d007988 */ /* 0x0001e80008000408 */
[----:B------:R-:W-:Y:S04]  /*4a50*/  STL [R1+0x160], R0 ;  /* 0x0001600001007387 */ /* 0x000fe80000100800 */
[----:B------:R-:W4:Y:S04]  /*4a60*/  LDL.LU R43, [R1+0x10] ;  /* 0x00001000012b7983 */ /* 0x000f280000300800 */
[----:B------:R-:W4:Y:S04]  /*4a70*/  LDL.LU R42, [R1+0x14] ;  /* 0x00001400012a7983 */ /* 0x000f280000300800 */
[----:B------:R-:W4:Y:S04]  /*4a80*/  LDL.LU R41, [R1+0x18] ;  /* 0x0000180001297983 */ /* 0x000f280000300800 */
[----:B------:R-:W4:Y:S04]  /*4a90*/  LDL.LU R40, [R1+0x1c] ;  /* 0x00001c0001287983 */ /* 0x000f280000300800 */
[----:B------:R1:W-:Y:S04]  /*4aa0*/  STS.U16 [R125+UR8+0x8000], R25 ;  /* 0x008000197d007988 */ /* 0x0003e80008000408 */
[----:B0-----:R-:W4:Y:S04]  /*4ab0*/  LDL.LU R26, [R1] ;  /* 0x00000000011a7983 */ /* 0x001f280000300800 */
[----:B------:R0:W-:Y:S04]  /*4ac0*/  STS.U16 [R125+UR8+0x8800], R24 ;  /* 0x008800187d007988 */ /* 0x0001e80008000408 */
[----:B-1----:R-:W4:Y:S04]  /*4ad0*/  LDL.LU R25, [R1+0x4] ;  /* 0x0000040001197983 */ /* 0x002f280000300800 */
[----:B0-----:R-:W4:Y:S01]  /*4ae0*/  LDL.LU R24, [R1+0x8] ;  /* 0x0000080001187983 */ /* 0x001f220000300800 */
[----:B------:R-:W-:-:S05]  /*4af0*/  FMNMX R5, R0, R5, !PT ;  /* 0x0000000500057209 */ /* 0x000fca0007800000 */
[----:B------:R-:W0:Y:S02]  /*4b00*/  SHFL.BFLY PT, R11, R5, 0x2, 0x1f ;  /* 0x0c401f00050b7f89 */ /* 0x000e2400000e0000 */
[----:B0-----:R-:W-:-:S05]  /*4b10*/  FMNMX R5, R5, R11, !PT ;  /* 0x0000000b05057209 */ /* 0x001fca0007800000 */
[----:B------:R-:W3:Y:S01]  /*4b20*/  SHFL.BFLY PT, R11, R5, 0x1, 0x1f ;  /* 0x0c201f00050b7f89 */ /* 0x000ee200000e0000 */
[----:B--2---:R-:W-:-:S03]  /*4b30*/  FMNMX3 R4, R4, R19, R2, !PT ;  /* 0x0000001304047276 */ /* 0x004fc60007800002 */
[----:B------:R-:W2:Y:S02]  /*4b40*/  LDL.LU R19, [R1+0xc] ;  /* 0x00000c0001137983 */ /* 0x000ea40000300800 */
[--C-:B------:R-:W-:Y:S01]  /*4b50*/  FADD R14, R14, -R4.reuse ;  /* 0x800000040e0e7221 */ /* 0x100fe20000000000 */
[----:B------:R-:W-:-:S03]  /*4b60*/  FADD R7, R7, -R4 ;  /* 0x8000000407077221 */ /* 0x000fc60000000000 */
[----:B------:R-:W-:-:S04]  /*4b70*/  FMUL R14, R14, 1.4426950216293334961 ;  /* 0x3fb8aa3b0e0e7820 */ /* 0x000fc80000400000 */
[----:B------:R0:W-:Y:S02]  /*4b80*/  MUFU.EX2 R95, R14 ;  /* 0x0000000e005f7308 */ /* 0x0001e40000000800 */
[----:B0-----:R-:W-:Y:S01]  /*4b90*/  FMUL R14, R7, 1.4426950216293334961 ;  /* 0x3fb8aa3b070e7820 */ /* 0x001fe20000400000 */
[----:B------:R-:W-:-:S04]  /*4ba0*/  FADD R7, -R4, R2 ;  /* 0x0000000204077221 */ /* 0x000fc80000000100 */
[----:B------:R-:W-:-:S04]  /*4bb0*/  FMUL R7, R7, 1.4426950216293334961 ;  /* 0x3fb8aa3b07077820 */ /* 0x000fc80000400000 */
[----:B------:R0:W-:Y:S01]  /*4bc0*/  MUFU.EX2 R2, R7 ;  /* 0x0000000700027308 */ /* 0x0001e20000000800 */
[----:B---3--:R-:W-:-:S05]  /*4bd0*/  FMNMX3 R5, R5, R11, R46, !PT ;  /* 0x0000000b05057276 */ /* 0x008fca000780002e */
[----:B------:R-:W-:-:S04]  /*4be0*/  FADD R13, R13, -R5 ;  /* 0x800000050d0d7221 */ /* 0x000fc80000000000 */
[----:B0-----:R-:W-:Y:S01]  /*4bf0*/  FMUL R7, R13, 1.4426950216293334961 ;  /* 0x3fb8aa3b0d077820 */ /* 0x001fe20000400000 */
[----:B------:R-:W-:-:S04]  /*4c00*/  FADD R13, -R5, R46 ;  /* 0x0000002e050d7221 */ /* 0x000fc80000000100 */
[----:B------:R-:W-:-:S04]  /*4c10*/  FMUL R13, R13, 1.4426950216293334961 ;  /* 0x3fb8aa3b0d0d7820 */ /* 0x000fc80000400000 */
[----:B------:R-:W0:Y:S01]  /*4c20*/  MUFU.EX2 R124, R13 ;  /* 0x0000000d007c7308 */ /* 0x000e220000000800 */
[----:B------:R-:W-:Y:S01]  /*4c30*/  FADD R96, R96, -R5 ;  /* 0x8000000560607221 */ /* 0x000fe20000000000 */
[----:B------:R-:W-:-:S03]  /*4c40*/  FADD R111, R112, -R4 ;  /* 0x80000004706f7221 */ /* 0x000fc60000000000 */
[----:B------:R-:W-:-:S04]  /*4c50*/  FMUL R96, R96, 1.4426950216293334961 ;  /* 0x3fb8aa3b60607820 */ /* 0x000fc80000400000 */
[----:B------:R1:W-:Y:S02]  /*4c60*/  MUFU.EX2 R112, R96 ;  /* 0x0000006000707308 */ /* 0x0003e40000000800 */
[----:B-1----:R-:W-:Y:S02]  /*4c70*/  IMAD.MOV.U32 R96, RZ, RZ, R86 ;  /* 0x000000ffff607224 */ /* 0x002fe400078e0056 */
[----:B0-----:R-:W-:Y:S01]  /*4c80*/  FMUL R86, R124, R54 ;  /* 0x000000367c567220 */ /* 0x001fe20000400000 */
[----:B------:R-:W-:Y:S02]  /*4c90*/  IMAD.MOV.U32 R54, RZ, RZ, R94 ;  /* 0x000000ffff367224 */ /* 0x000fe400078e005e */
[----:B------:R-:W-:Y:S02]  /*4ca0*/  FADD R94, R79, -R5 ;  /* 0x800000054f5e7221 */ /* 0x000fe40000000000 */
[----:B------:R-:W3:Y:S01]  /*4cb0*/  LDL.LU R79, [R1+0x164] ;  /* 0x00016400014f7983 */ /* 0x000ee20000300800 */
[----:B------:R-:W-:-:S03]  /*4cc0*/  LOP3.LUT R50, R125, 0x40, RZ, 0x3c, !PT ;  /* 0x000000407d327812 */ /* 0x000fc600078e3cff */
[----:B------:R-:W-:Y:S04]  /*4cd0*/  STS.U16 [R125+UR8+0x9800], R44 ;  /* 0x0098002c7d007988 */ /* 0x000fe80008000408 */
[----:B------:R-:W-:Y:S04]  /*4ce0*/  STS.U16 [R125+UR8+0xa000], R22 ;  /* 0x00a000167d007988 */ /* 0x000fe80008000408 */
[----:B------:R-:W-:Y:S04]  /*4cf0*/  STS.U16 [R125+UR8+0xa800], R45 ;  /* 0x00a8002d7d007988 */ /* 0x000fe80008000408 */
        /* <DEDUP_REMOVED lines=9> */
[----:B------:R0:W-:Y:S01]  /*4d90*/  STS.U16 [R50+UR8+0xbc00], R10 ;  /* 0x00bc000a32007988 */ /* 0x0001e20008000408 */
[----:B------:R-:W-:Y:S01]  /*4da0*/  BAR.SYNC.DEFER_BLOCKING 0x0 ;  /* 0x0000000000007b1d */ /* 0x000fe20000010000 */
[--C-:B------:R-:W-:Y:S01]  /*4db0*/  FADD R113, R113, -R5.reuse ;  /* 0x8000000571717221 */ /* 0x100fe20000000000 */
[----:B------:R-:W-:Y:S01]  /*4dc0*/  FADD R98, R98, -R4 ;  /* 0x8000000462627221 */ /* 0x000fe20000000000 */
[----:B------:R-:W-:Y:S01]  /*4dd0*/  FADD R12, R12, -R5 ;  /* 0x800000050c0c7221 */ /* 0x000fe20000000000 */
[----:B------:R-:W-:Y:S01]  /*4de0*/  FMUL R111, R111, 1.4426950216293334961 ;  /* 0x3fb8aa3b6f6f7820 */ /* 0x000fe20000400000 */
[----:B------:R-:W-:Y:S01]  /*4df0*/  FMUL R113, R113, 1.4426950216293334961 ;  /* 0x3fb8aa3b71717820 */ /* 0x000fe20000400000 */
[----:B------:R-:W-:Y:S01]  /*4e00*/  FMUL R98, R98, 1.4426950216293334961 ;  /* 0x3fb8aa3b62627820 */ /* 0x000fe20000400000 */
[----:B------:R-:W-:Y:S01]  /*4e10*/  FMUL R12, R12, 1.4426950216293334961 ;  /* 0x3fb8aa3b0c0c7820 */ /* 0x000fe20000400000 */
[----:B------:R-:W-:Y:S01]  /*4e20*/  MUFU.EX2 R106, R14 ;  /* 0x0000000e006a7308 */ /* 0x000fe20000000800 */
[----:B------:R-:W1:Y:S07]  /*4e30*/  LDSM.16.M88.4 R8, [R3+UR8+0x8000] ;  /* 0x008000080308783b */ /* 0x000e6e0008000200 */
[----:B------:R-:W4:Y:S01]  /*4e40*/  MUFU.EX2 R111, R111 ;  /* 0x0000006f006f7308 */ /* 0x000f220000000800 */
[----:B------:R-:W1:Y:S07]  /*4e50*/  LDSM.16.M88.4 R64, [R3+UR8+0x8800] ;  /* 0x008800080340783b */ /* 0x000e6e0008000200 */
[----:B------:R-:W-:Y:S08]  /*4e60*/  MUFU.EX2 R115, R98 ;  /* 0x0000006200737308 */ /* 0x000ff00000000800 */
[----:B------:R-:W0:Y:S08]  /*4e70*/  MUFU.EX2 R7, R7 ;  /* 0x0000000700077308 */ /* 0x000e300000000800 */
[----:B------:R-:W-:Y:S08]  /*4e80*/  MUFU.EX2 R113, R113 ;  /* 0x0000007100717308 */ /* 0x000ff00000000800 */
[----:B------:R1:W1:Y:S01]  /*4e90*/  MUFU.EX2 R0, R12 ;  /* 0x0000000c00007308 */ /* 0x0002620000000800 */
[----:B0-----:R-:W-:-:S02]  /*4ea0*/  IMAD.MOV.U32 R50, RZ, RZ, R47 ;  /* 0x000000ffff327224 */ /* 0x001fc400078e002f */
[C---:B------:R-:W-:Y:S01]  /*4eb0*/  FMUL R44, R2.reuse, R43 ;  /* 0x0000002b022c7220 */ /* 0x040fe20000400000 */
[----:B------:R-:W-:Y:S01]  /*4ec0*/  FMUL R45, R2, R42 ;  /* 0x0000002a022d7220 */ /* 0x000fe20000400000 */
[C---:B------:R-:W-:Y:S01]  /*4ed0*/  FMUL R46, R124.reuse, R41 ;  /* 0x000000297c2e7220 */ /* 0x040fe20000400000 */
[----:B------:R-:W-:Y:S01]  /*4ee0*/  FMUL R47, R124, R40 ;  /* 0x000000287c2f7220 */ /* 0x000fe20000400000 */
[----:B----4-:R-:W-:Y:S02]  /*4ef0*/  F2FP.F16.F32.PACK_AB R40, R95, R111 ;  /* 0x0000006f5f28723e */ /* 0x010fe400000000ff */
[----:B------:R-:W-:Y:S01]  /*4f00*/  F2FP.F16.F32.PACK_AB R41, R7, R112 ;  /* 0x000000700729723e */ /* 0x000fe200000000ff */
[----:B------:R-:W-:Y:S01]  /*4f10*/  IMAD.MOV.U32 R110, RZ, RZ, R74 ;  /* 0x000000ffff6e7224 */ /* 0x000fe200078e004a */
[----:B------:R-:W-:Y:S01]  /*4f20*/  F2FP.F16.F32.PACK_AB R42, R106, R115 ;  /* 0x000000736a2a723e */ /* 0x000fe200000000ff */
[----:B------:R-:W-:Y:S01]  /*4f30*/  FMUL R75, R124, R119 ;  /* 0x000000777c4b7220 */ /* 0x000fe20000400000 */
[----:B-1----:R-:W-:Y:S01]  /*4f40*/  LDSM.16.M88.4 R12, [R3+UR8+0x9800] ;  /* 0x00980008030c783b */ /* 0x002fe20008000200 */
[----:B------:R-:W-:Y:S01]  /*4f50*/  F2FP.F16.F32.PACK_AB R43, R0, R113 ;  /* 0x00000071002b723e */ /* 0x000fe200000000ff */
[----:B------:R-:W-:-:S06]  /*4f60*/  FMUL R74, R124, R118 ;  /* 0x000000767c4a7220 */ /* 0x000fcc0000400000 */
[----:B------:R-:W-:Y:S01]  /*4f70*/  HMMA.16816.F32 R44, R40, R8, R44 ;  /* 0x00000008282c723c */ /* 0x000fe2000000182c */
[----:B------:R-:W-:Y:S01]  /*4f80*/  IMAD.MOV.U32 R9, RZ, RZ, R73 ;  /* 0x000000ffff097224 */ /* 0x000fe200078e0049 */
[----:B------:R-:W-:Y:S01]  /*4f90*/  MOV R8, R72 ;  /* 0x0000004800087202 */ /* 0x000fe20000000f00 */
[C---:B------:R-:W-:Y:S01]  /*4fa0*/  FMUL R72, R2.reuse, R116 ;  /* 0x0000007402487220 */ /* 0x040fe20000400000 */
[C---:B------:R-:W-:Y:S01]  /*4fb0*/  FMUL R73, R2.reuse, R117 ;  /* 0x0000007502497220 */ /* 0x040fe20000400000 */
[C---:B------:R-:W-:Y:S01]  /*4fc0*/  FMUL R68, R2.reuse, R26 ;  /* 0x0000001a02447220 */ /* 0x040fe20000400000 */
[----:B------:R-:W-:Y:S01]  /*4fd0*/  FMUL R69, R2, R25 ;  /* 0x0000001902457220 */ /* 0x000fe20000400000 */
[----:B------:R-:W-:Y:S01]  /*4fe0*/  FMUL R70, R124, R24 ;  /* 0x000000187c467220 */ /* 0x000fe20000400000 */
[----:B------:R-:W-:Y:S01]  /*4ff0*/  IMAD.MOV.U32 R119, RZ, RZ, R50 ;  /* 0x000000ffff777224 */ /* 0x000fe200078e0032 */
[----:B------:R-:W-:Y:S01]  /*5000*/  MOV R117, R35 ;  /* 0x0000002300757202 */ /* 0x000fe20000000f00 */
[----:B------:R-:W-:Y:S01]  /*5010*/  IMAD.MOV.U32 R98, RZ, RZ, R49 ;  /* 0x000000ffff627224 */ /* 0x000fe200078e0031 */
[----:B------:R-:W-:Y:S01]  /*5020*/  LDSM.16.M88.4 R24, [R3+UR8+0xa000] ;  /* 0x00a000080318783b */ /* 0x000fe20008000200 */
[----:B------:R-:W-:-:S02]  /*5030*/  IMAD.MOV.U32 R118, RZ, RZ, R34 ;  /* 0x000000ffff767224 */ /* 0x000fc400078e0022 */
[----:B------:R-:W-:Y:S02]  /*5040*/  IMAD.MOV.U32 R116, RZ, RZ, R33 ;  /* 0x000000ffff747224 */ /* 0x000fe400078e0021 */
[----:B--2---:R-:W-:Y:S02]  /*5050*/  FMUL R71, R124, R19 ;  /* 0x000000137c477220 */ /* 0x004fe40000400000 */
[----:B------:R-:W0:Y:S05]  /*5060*/  LDSM.16.M88.4 R16, [R3+UR8+0x9000] ;  /* 0x009000080310783b */ /* 0x000e2a0008000200 */
[----:B------:R-:W-:Y:S01]  /*5070*/  HMMA.16816.F32 R68, R40, R64, R68 ;  /* 0x000000402844723c */ /* 0x000fe20000001844 */
[----:B------:R-:W-:-:S02]  /*5080*/  IMAD.MOV.U32 R64, RZ, RZ, R32 ;  /* 0x000000ffff407224 */ /* 0x000fc400078e0020 */
[----:B------:R-:W1:Y:S05]  /*5090*/  LDSM.16.M88.4 R32, [R3+UR8+0xb000] ;  /* 0x00b000080320783b */ /* 0x000e6a0008000200 */
[----:B0-----:R-:W-:Y:S01]  /*50a0*/  HMMA.16816.F32 R72, R40, R16, R72 ;  /* 0x000000102848723c */ /* 0x001fe20000001848 */
[----:B------:R-:W-:Y:S01]  /*50b0*/  MOV R16, R80 ;  /* 0x0000005000107202 */ /* 0x000fe20000000f00 */
[C---:B------:R-:W-:Y:S01]  /*50c0*/  FMUL R80, R2.reuse, R36 ;  /* 0x0000002402507220 */ /* 0x040fe20000400000 */
[----:B------:R-:W-:Y:S02]  /*50d0*/  IMAD.MOV.U32 R36, RZ, RZ, R81 ;  /* 0x000000ffff247224 */ /* 0x000fe400078e0051 */
[----:B------:R-:W-:Y:S01]  /*50e0*/  FMUL R81, R2, R37 ;  /* 0x0000002502517220 */ /* 0x000fe20000400000 */
[----:B------:R-:W-:-:S02]  /*50f0*/  IMAD.MOV.U32 R37, RZ, RZ, R82 ;  /* 0x000000ffff257224 */ /* 0x000fc400078e0052 */
[C---:B------:R-:W-:Y:S01]  /*5100*/  FMUL R82, R124.reuse, R38 ;  /* 0x000000267c527220 */ /* 0x040fe20000400000 */
[----:B------:R-:W-:Y:S02]  /*5110*/  IMAD.MOV.U32 R38, RZ, RZ, R48 ;  /* 0x000000ffff267224 */ /* 0x000fe400078e0030 */
[----:B------:R-:W0:Y:S01]  /*5120*/  LDSM.16.M88.4 R48, [R3+UR8+0xa800] ;  /* 0x00a800080330783b */ /* 0x000e220008000200 */
[----:B------:R-:W-:Y:S02]  /*5130*/  IMAD.MOV.U32 R17, RZ, RZ, R83 ;  /* 0x000000ffff117224 */ /* 0x000fe400078e0053 */
[----:B------:R-:W-:Y:S01]  /*5140*/  FMUL R83, R124, R39 ;  /* 0x000000277c537220 */ /* 0x000fe20000400000 */
[----:B------:R-:W-:-:S06]  /*5150*/  FMUL R60, R2, R60 ;  /* 0x0000003c023c7220 */ /* 0x000fcc0000400000 */
[----:B------:R-:W-:Y:S01]  /*5160*/  HMMA.16816.F32 R80, R40, R12, R80 ;  /* 0x0000000c2850723c */ /* 0x000fe20000001850 */
[----:B------:R-:W-:Y:S02]  /*5170*/  IMAD.MOV.U32 R13, RZ, RZ, R85 ;  /* 0x000000ffff0d7224 */ /* 0x000fe400078e0055 */
[----:B------:R-:W-:Y:S01]  /*5180*/  FMUL R85, R2, R53 ;  /* 0x0000003502557220 */ /* 0x000fe20000400000 */
[----:B------:R-:W-:Y:S02]  /*5190*/  IMAD.MOV.U32 R53, RZ, RZ, R87 ;  /* 0x000000ffff357224 */ /* 0x000fe400078e0057 */
[----:B------:R-:W-:Y:S01]  /*51a0*/  FMUL R87, R124, R55 ;  /* 0x000000377c577220 */ /* 0x000fe20000400000 */
[----:B------:R-:W-:Y:S01]  /*51b0*/  MOV R55, R21 ;  /* 0x0000001500377202 */ /* 0x000fe20000000f00 */
[----:B------:R-:W-:Y:S01]  /*51c0*/  FMUL R61, R2, R61 ;  /* 0x0000003d023d7220 */ /* 0x000fe20000400000 */
[C---:B------:R-:W-:Y:S01]  /*51d0*/  FMUL R62, R124.reuse, R62 ;  /* 0x0000003e7c3e7220 */ /* 0x040fe20000400000 */
[----:B------:R-:W-:Y:S01]  /*51e0*/  FMUL R63, R124, R63 ;  /* 0x0000003f7c3f7220 */ /* 0x000fe20000400000 */
[C---:B------:R-:W-:Y:S01]  /*51f0*/  FMUL R20, R2.reuse, R56 ;  /* 0x0000003802147220 */ /* 0x040fe20000400000 */
[----:B------:R-:W-:Y:S01]  /*5200*/  FMUL R21, R2, R57 ;  /* 0x0000003902157220 */ /* 0x000fe20000400000 */
[C---:B------:R-:W-:Y:S01]  /*5210*/  FMUL R22, R124.reuse, R58 ;  /* 0x0000003a7c167220 */ /* 0x040fe20000400000 */
[----:B------:R-:W-:Y:S01]  /*5220*/  FMUL R23, R124, R59 ;  /* 0x0000003b7c177220 */ /* 0x000fe20000400000 */
[----:B------:R-:W-:-:S06]  /*5230*/  IMAD.MOV.U32 R59, RZ, RZ, R29 ;  /* 0x000000ffff3b7224 */ /* 0x000fcc00078e001d */
[----:B-1----:R-:W-:Y:S01]  /*5240*/  HMMA.16816.F32 R20, R40, R32, R20 ;  /* 0x000000202814723c */ /* 0x002fe20000001814 */
[----:B------:R-:W-:Y:S01]  /*5250*/  MOV R32, R9 ;  /* 0x0000000900207202 */ /* 0x000fe20000000f00 */
[----:B------:R-:W-:Y:S01]  /*5260*/  IMAD.MOV.U32 R9, RZ, RZ, R30 ;  /* 0x000000ffff097224 */ /* 0x000fe200078e001e */
[----:B------:R-:W-:-:S05]  /*5270*/  MOV R33, R31 ;  /* 0x0000001f00217202 */ /* 0x000fca0000000f00 */
[----:B0-----:R-:W-:Y:S01]  /*5280*/  HMMA.16816.F32 R60, R40, R48, R60 ;  /* 0x00000030283c723c */ /* 0x001fe2000000183c */
[----:B------:R-:W-:Y:S02]  /*5290*/  IMAD.MOV.U32 R48, RZ, RZ, R16 ;  /* 0x000000ffff307224 */ /* 0x000fe400078e0010 */
[----:B------:R-:W-:Y:S02]  /*52a0*/  IMAD.MOV.U32 R16, RZ, RZ, R28 ;  /* 0x000000ffff107224 */ /* 0x000fe400078e001c */
[----:B------:R-:W0:Y:S01]  /*52b0*/  LDSM.16.M88.4 R28, [R3+UR8+0xb800] ;  /* 0x00b80008031c783b */ /* 0x000e220008000200 */
[----:B------:R-:W-:Y:S02]  /*52c0*/  IMAD.MOV.U32 R65, RZ, RZ, R93 ;  /* 0x000000ffff417224 */ /* 0x000fe400078e005d */
[--C-:B------:R-:W-:Y:S01]  /*52d0*/  FADD R100, R100, -R4.reuse ;  /* 0x8000000464647221 */ /* 0x100fe20000000000 */
[--C-:B------:R-:W-:Y:S01]  /*52e0*/  FADD R93, R123, -R4.reuse ;  /* 0x800000047b5d7221 */ /* 0x100fe20000000000 */
[----:B------:R-:W-:Y:S01]  /*52f0*/  FADD R122, R122, -R4 ;  /* 0x800000047a7a7221 */ /* 0x000fe20000000000 */
[--C-:B------:R-:W-:Y:S01]  /*5300*/  FADD R114, R114, -R5.reuse ;  /* 0x8000000572727221 */ /* 0x100fe20000000000 */
[----:B------:R-:W-:Y:S01]  /*5310*/  IMAD.MOV.U32 R39, RZ, RZ, R84 ;  /* 0x000000ffff277224 */ /* 0x000fe200078e0054 */
[----:B------:R-:W-:Y:S01]  /*5320*/  MOV R12, R99 ;  /* 0x00000063000c7202 */ /* 0x000fe20000000f00 */
[----:B------:R-:W-:Y:S01]  /*5330*/  FMUL R84, R2, R52 ;  /* 0x0000003402547220 */ /* 0x000fe20000400000 */
[----:B------:R-:W-:Y:S01]  /*5340*/  FADD R102, R102, -R4 ;  /* 0x8000000466667221 */ /* 0x000fe20000000000 */
[--C-:B------:R-:W-:Y:S01]  /*5350*/  FADD R103, R103, -R5.reuse ;  /* 0x8000000567677221 */ /* 0x100fe20000000000 */
[----:B------:R-:W-:Y:S01]  /*5360*/  FADD R101, R101, -R5 ;  /* 0x8000000565657221 */ /* 0x000fe20000000000 */
[----:B------:R-:W-:Y:S01]  /*5370*/  MOV R52, R97 ;  /* 0x0000006100347202 */ /* 0x000fe20000000f00 */
[----:B------:R-:W-:Y:S01]  /*5380*/  FMUL R99, R100, 1.4426950216293334961 ;  /* 0x3fb8aa3b64637820 */ /* 0x000fe20000400000 */
[----:B------:R-:W-:Y:S01]  /*5390*/  FMUL R93, R93, 1.4426950216293334961 ;  /* 0x3fb8aa3b5d5d7820 */ /* 0x000fe20000400000 */
[----:B------:R-:W-:Y:S01]  /*53a0*/  FMUL R97, R122, 1.4426950216293334961 ;  /* 0x3fb8aa3b7a617820 */ /* 0x000fe20000400000 */
[----:B------:R-:W-:Y:S01]  /*53b0*/  FMUL R94, R94, 1.4426950216293334961 ;  /* 0x3fb8aa3b5e5e7820 */ /* 0x000fe20000400000 */
[----:B------:R-:W-:Y:S01]  /*53c0*/  FMUL R100, R114, 1.4426950216293334961 ;  /* 0x3fb8aa3b72647820 */ /* 0x000fe20000400000 */
[----:B------:R-:W-:Y:S01]  /*53d0*/  FMUL R102, R102, 1.4426950216293334961 ;  /* 0x3fb8aa3b66667820 */ /* 0x000fe20000400000 */
[----:B------:R-:W-:Y:S01]  /*53e0*/  FMUL R103, R103, 1.4426950216293334961 ;  /* 0x3fb8aa3b67677820 */ /* 0x000fe20000400000 */
[----:B------:R-:W-:Y:S01]  /*53f0*/  FMUL R101, R101, 1.4426950216293334961 ;  /* 0x3fb8aa3b65657820 */ /* 0x000fe20000400000 */
[----:B------:R-:W-:Y:S01]  /*5400*/  MOV R49, R17 ;  /* 0x0000001100317202 */ /* 0x000fe20000000f00 */
[----:B------:R-:W-:Y:S01]  /*5410*/  IMAD.MOV.U32 R57, RZ, RZ, R119 ;  /* 0x000000ffff397224 */ /* 0x000fe200078e0077 */
[----:B------:R-:W-:Y:S01]  /*5420*/  MOV R119, R108 ;  /* 0x0000006c00777202 */ /* 0x000fe20000000f00 */
[----:B------:R-:W-:Y:S01]  /*5430*/  IMAD.MOV.U32 R58, RZ, RZ, R8 ;  /* 0x000000ffff3a7224 */ /* 0x000fe200078e0008 */
[----:B------:R-:W-:Y:S01]  /*5440*/  MUFU.EX2 R93, R93 ;  /* 0x0000005d005d7308 */ /* 0x000fe20000000800 */
[----:B------:R-:W-:-:S02]  /*5450*/  IMAD.MOV.U32 R8, RZ, RZ, R110 ;  /* 0x000000ffff087224 */ /* 0x000fc400078e006e */
[----:B------:R-:W-:-:S05]  /*5460*/  IMAD.MOV.U32 R17, RZ, RZ, R109 ;  /* 0x000000ffff117224 */ /* 0x000fca00078e006d */
[----:B------:R-:W1:Y:S01]  /*5470*/  MUFU.EX2 R97, R97 ;  /* 0x0000006100617308 */ /* 0x000e620000000800 */
[----:B------:R-:W-:Y:S01]  /*5480*/  HMMA.16816.F32 R84, R40, R24, R84 ;  /* 0x000000182854723c */ /* 0x000fe20000001854 */
[----:B------:R-:W-:-:S06]  /*5490*/  IMAD.MOV.U32 R123, RZ, RZ, R55 ;  /* 0x000000ffff7b7224 */ /* 0x000fcc00078e0037 */
[----:B------:R-:W-:Y:S01]  /*54a0*/  MUFU.EX2 R99, R99 ;  /* 0x0000006300637308 */ /* 0x000fe20000000800 */
[----:B------:R-:W-:-:S07]  /*54b0*/  IMAD.MOV.U32 R55, RZ, RZ, R12 ;  /* 0x000000ffff377224 */ /* 0x000fce00078e000c */
[----:B------:R-:W-:Y:S01]  /*54c0*/  MUFU.EX2 R109, R102 ;  /* 0x00000066006d7308 */ /* 0x000fe20000000800 */
[----:B------:R-:W-:-:S07]  /*54d0*/  MOV R25, R13 ;  /* 0x0000000d00197202 */ /* 0x000fce0000000f00 */
[----:B------:R-:W-:Y:S08]  /*54e0*/  MUFU.EX2 R94, R94 ;  /* 0x0000005e005e7308 */ /* 0x000ff00000000800 */
[----:B------:R-:W2:Y:S08]  /*54f0*/  MUFU.EX2 R100, R100 ;  /* 0x0000006400647308 */ /* 0x000eb00000000800 */
[----:B------:R-:W-:Y:S08]  /*5500*/  MUFU.EX2 R108, R103 ;  /* 0x00000067006c7308 */ /* 0x000ff00000000800 */
[----:B------:R-:W4:Y:S01]  /*5510*/  MUFU.EX2 R110, R101 ;  /* 0x00000065006e7308 */ /* 0x000f220000000800 */
[----:B------:R-:W-:Y:S01]  /*5520*/  IMAD.MOV.U32 R24, RZ, RZ, R39 ;  /* 0x000000ffff187224 */ /* 0x000fe200078e0027 */
[----:B------:R-:W-:Y:S01]  /*5530*/  MOV R12, R37 ;  /* 0x00000025000c7202 */ /* 0x000fe20000000f00 */
[----:B------:R-:W-:-:S02]  /*5540*/  IMAD.MOV.U32 R56, RZ, RZ, R38 ;  /* 0x000000ffff387224 */ /* 0x000fc400078e0026 */
[C---:B------:R-:W-:Y:S01]  /*5550*/  FMUL R37, R2.reuse, R77 ;  /* 0x0000004d02257220 */ /* 0x040fe20000400000 */
[----:B------:R-:W-:Y:S02]  /*5560*/  IMAD.MOV.U32 R13, RZ, RZ, R36 ;  /* 0x000000ffff0d7224 */ /* 0x000fe400078e0024 */
[----:B------:R-:W-:Y:S01]  /*5570*/  FMUL R36, R2, R76 ;  /* 0x0000004c02247220 */ /* 0x000fe20000400000 */
[C---:B------:R-:W-:Y:S01]  /*5580*/  FMUL R38, R124.reuse, R78 ;  /* 0x0000004e7c267220 */ /* 0x040fe20000400000 */
[----:B---3--:R-:W-:-:S07]  /*5590*/  FMUL R39, R124, R79 ;  /* 0x0000004f7c277220 */ /* 0x008fce0000400000 */
[----:B0-----:R-:W-:Y:S01]  /*55a0*/  HMMA.16816.F32 R36, R40, R28, R36 ;  /* 0x0000001c2824723c */ /* 0x001fe20000001824 */
[----:B-1----:R-:W-:Y:S02]  /*55b0*/  F2FP.F16.F32.PACK_AB R40, R97, R93 ;  /* 0x0000005d6128723e */ /* 0x002fe400000000ff */
[----:B--2---:R-:W-:Y:S02]  /*55c0*/  F2FP.F16.F32.PACK_AB R41, R100, R94 ;  /* 0x0000005e6429723e */ /* 0x004fe400000000ff */
[----:B------:R-:W-:Y:S02]  /*55d0*/  F2FP.F16.F32.PACK_AB R42, R109, R99 ;  /* 0x000000636d2a723e */ /* 0x000fe400000000ff */
[----:B----4-:R-:W-:-:S07]  /*55e0*/  F2FP.F16.F32.PACK_AB R43, R110, R108 ;  /* 0x0000006c6e2b723e */ /* 0x010fce00000000ff */
[C---:B------:R-:W-:Y:S01]  /*55f0*/  HMMA.16816.F32 R76, R40.reuse, R10, R44 ;  /* 0x0000000a284c723c */ /* 0x040fe2000000182c */
[----:B------:R-:W-:Y:S02]  /*5600*/  MOV R46, R8 ;  /* 0x00000008002e7202 */ /* 0x000fe40000000f00 */
[----:B------:R-:W2:Y:S01]  /*5610*/  LDL.LU R8, [R1+0x2c] ;  /* 0x00002c0001087983 */ /* 0x000ea20000300800 */
[----:B------:R-:W-:Y:S01]  /*5620*/  IMAD.MOV.U32 R122, RZ, RZ, R64 ;  /* 0x000000ffff7a7224 */ /* 0x000fe200078e0040 */
[----:B------:R-:W-:Y:S01]  /*5630*/  MOV R45, R65 ;  /* 0x00000041002d7202 */ /* 0x000fe20000000f00 */
[----:B------:R-:W-:Y:S02]  /*5640*/  IMAD.MOV.U32 R10, RZ, RZ, R25 ;  /* 0x000000ffff0a7224 */ /* 0x000fe400078e0019 */
[----:B------:R-:W-:Y:S01]  /*5650*/  HMMA.16816.F32 R64, R40, R66, R68 ;  /* 0x000000422840723c */ /* 0x000fe20000001844 */
[----:B------:R-:W-:Y:S01]  /*5660*/  IMAD.MOV.U32 R71, RZ, RZ, R52 ;  /* 0x000000ffff477224 */ /* 0x000fe200078e0034 */
[----:B------:R-:W-:Y:S01]  /*5670*/  MOV R44, R54 ;  /* 0x00000036002c7202 */ /* 0x000fe20000000f00 */
[----:B------:R-:W-:-:S02]  /*5680*/  IMAD.MOV.U32 R11, RZ, RZ, R55 ;  /* 0x000000ffff0b7224 */ /* 0x000fc400078e0037 */
[----:B------:R-:W-:Y:S01]  /*5690*/  IMAD.MOV.U32 R70, RZ, RZ, R71 ;  /* 0x000000ffff467224 */ /* 0x000fe200078e0047 */
[----:B------:R-:W-:Y:S01]  /*56a0*/  MOV R71, R10 ;  /* 0x0000000a00477202 */ /* 0x000fe20000000f00 */
[----:B------:R-:W-:Y:S02]  /*56b0*/  IMAD.MOV.U32 R47, RZ, RZ, R32 ;  /* 0x000000ffff2f7224 */ /* 0x000fe400078e0020 */
[----:B------:R-:W-:Y:S02]  /*56c0*/  IMAD.MOV.U32 R10, RZ, RZ, R11 ;  /* 0x000000ffff0a7224 */ /* 0x000fe400078e000b */
[----:B------:R-:W-:Y:S01]  /*56d0*/  IMAD.MOV.U32 R11, RZ, RZ, R44 ;  /* 0x000000ffff0b7224 */ /* 0x000fe200078e002c */
[----:B------:R-:W-:Y:S01]  /*56e0*/  MOV R44, R45 ;  /* 0x0000002d002c7202 */ /* 0x000fe20000000f00 */
[----:B------:R-:W-:Y:S02]  /*56f0*/  IMAD.MOV.U32 R45, RZ, RZ, R46 ;  /* 0x000000ffff2d7224 */ /* 0x000fe400078e002e */
[----:B------:R-:W-:Y:S01]  /*5700*/  IMAD.MOV.U32 R46, RZ, RZ, R47 ;  /* 0x000000ffff2e7224 */ /* 0x000fe200078e002f */
[----:B------:R-:W-:Y:S01]  /*5710*/  MOV R47, R123 ;  /* 0x0000007b002f7202 */ /* 0x000fe20000000f00 */
[----:B------:R-:W-:-:S02]  /*5720*/  IMAD.MOV.U32 R123, RZ, RZ, R9 ;  /* 0x000000ffff7b7224 */ /* 0x000fc400078e0009 */
[----:B--2---:R-:W-:Y:S02]  /*5730*/  FADD R103, R8, -R4 ;  /* 0x8000000408677221 */ /* 0x004fe40000000000 */
[----:B------:R-:W2:Y:S04]  /*5740*/  LDL.LU R8, [R1+0x28] ;  /* 0x0000280001087983 */ /* 0x000ea80000300800 */
[----:B------:R-:W3:Y:S04]  /*5750*/  LDL.LU R9, [R1+0x24] ;  /* 0x0000240001097983 */ /* 0x000ee80000300800 */
[----:B------:R-:W4:Y:S01]  /*5760*/  LDL.LU R68, [R1+0x20] ;  /* 0x0000200001447983 */ /* 0x000f220000300800 */
[----:B------:R-:W-:Y:S01]  /*5770*/  IMAD.MOV.U32 R69, RZ, RZ, R70 ;  /* 0x000000ffff457224 */ /* 0x000fe200078e0046 */
[----:B------:R-:W-:Y:S01]  /*5780*/  MOV R70, R71 ;  /* 0x0000004700467202 */ /* 0x000fe20000000f00 */
[----:B------:R-:W-:-:S02]  /*5790*/  IMAD.MOV.U32 R71, RZ, RZ, R10 ;  /* 0x000000ffff477224 */ /* 0x000fc400078e000a */
[----:B------:R-:W-:Y:S01]  /*57a0*/  IMAD.MOV.U32 R10, RZ, RZ, R11 ;  /* 0x000000ffff0a7224 */ /* 0x000fe200078e000b */
[----:B------:R-:W-:Y:S01]  /*57b0*/  MOV R11, R44 ;  /* 0x0000002c000b7202 */ /* 0x000fe20000000f00 */
[----:B------:R-:W-:Y:S02]  /*57c0*/  IMAD.MOV.U32 R44, RZ, RZ, R45 ;  /* 0x000000ffff2c7224 */ /* 0x000fe400078e002d */
[----:B------:R-:W-:Y:S01]  /*57d0*/  IMAD.MOV.U32 R45, RZ, RZ, R46 ;  /* 0x000000ffff2d7224 */ /* 0x000fe200078e002e */
[----:B------:R-:W-:Y:S01]  /*57e0*/  MOV R46, R47 ;  /* 0x0000002f002e7202 */ /* 0x000fe20000000f00 */
[----:B------:R-:W-:Y:S02]  /*57f0*/  IMAD.MOV.U32 R47, RZ, RZ, R123 ;  /* 0x000000ffff2f7224 */ /* 0x000fe400078e007b */
[----:B------:R-:W-:Y:S01]  /*5800*/  IMAD.MOV.U32 R123, RZ, RZ, R105 ;  /* 0x000000ffff7b7224 */ /* 0x000fe200078e0069 */
[----:B------:R-:W-:Y:S01]  /*5810*/  MOV R102, R58 ;  /* 0x0000003a00667202 */ /* 0x000fe20000000f00 */
[----:B------:R-:W-:-:S02]  /*5820*/  IMAD.MOV.U32 R101, RZ, RZ, R33 ;  /* 0x000000ffff657224 */ /* 0x000fc400078e0021 */
[----:B------:R-:W-:Y:S02]  /*5830*/  IMAD.MOV.U32 R28, RZ, RZ, R59 ;  /* 0x000000ffff1c7224 */ /* 0x000fe400078e003b */
[----:B------:R-:W-:Y:S02]  /*5840*/  IMAD.MOV.U32 R114, RZ, RZ, R57 ;  /* 0x000000ffff727224 */ /* 0x000fe400078e0039 */
[----:B------:R-:W-:Y:S02]  /*5850*/  IMAD.MOV.U32 R33, RZ, RZ, R56 ;  /* 0x000000ffff217224 */ /* 0x000fe400078e0038 */
[----:B------:R-:W-:Y:S01]  /*5860*/  HMMA.16816.F32 R56, R40, R18, R72 ;  /* 0x000000122838723c */ /* 0x000fe20000001848 */
[----:B--2---:R-:W-:-:S04]  /*5870*/  FADD R8, R8, -R4 ;  /* 0x8000000408087221 */ /* 0x004fc80000000000 */
[----:B------:R-:W-:-:S04]  /*5880*/  FMUL R8, R8, 1.4426950216293334961 ;  /* 0x3fb8aa3b08087820 */ /* 0x000fc80000400000 */
[----:B------:R4:W-:Y:S02]  /*5890*/  MUFU.EX2 R105, R8 ;  /* 0x0000000800697308 */ /* 0x0009e40000000800 */
[----:B----4-:R-:W-:Y:S01]  /*58a0*/  FADD R8, R68, -R4 ;  /* 0x8000000444087221 */ /* 0x010fe20000000000 */
[----:B------:R-:W-:Y:S01]  /*58b0*/  MOV R68, R69 ;  /* 0x0000004500447202 */ /* 0x000fe20000000f00 */
[----:B------:R-:W-:Y:S02]  /*58c0*/  IMAD.MOV.U32 R69, RZ, RZ, R70 ;  /* 0x000000ffff457224 */ /* 0x000fe400078e0046 */
[----:B------:R-:W-:Y:S01]  /*58d0*/  IMAD.MOV.U32 R70, RZ, RZ, R71 ;  /* 0x000000ffff467224 */ /* 0x000fe200078e0047 */
[----:B------:R-:W-:Y:S01]  /*58e0*/  MOV R71, R10 ;  /* 0x0000000a00477202 */ /* 0x000fe20000000f00 */
[----:B------:R-:W-:Y:S01]  /*58f0*/  IMAD.MOV.U32 R10, RZ, RZ, R11 ;  /* 0x000000ffff0a7224 */ /* 0x000fe200078e000b */
[----:B------:R-:W-:Y:S01]  /*5900*/  MOV R75, R68 ;  /* 0x00000044004b7202 */ /* 0x000fe20000000f00 */
        /* <DEDUP_REMOVED lines=25> */
[----:B------:R-:W2:Y:S01]  /*5aa0*/  LDL.LU R102, [R1+0x38] ;  /* 0x0000380001667983 */ /* 0x000ea20000300800 */
[----:B---3--:R-:W-:Y:S01]  /*5ab0*/  FADD R9, R9, -R4 ;  /* 0x8000000409097221 */ /* 0x008fe20000000000 */
[----:B------:R-:W-:Y:S01]  /*5ac0*/  FMUL R8, R8, 1.4426950216293334961 ;  /* 0x3fb8aa3b08087820 */ /* 0x000fe20000400000 */
[----:B------:R-:W-:-:S02]  /*5ad0*/  MOV R72, R68 ;  /* 0x0000004400487202 */ /* 0x000fc40000000f00 */
[----:B------:R-:W-:Y:S01]  /*5ae0*/  FMUL R9, R9, 1.4426950216293334961 ;  /* 0x3fb8aa3b09097820 */ /* 0x000fe20000400000 */
[----:B------:R0:W-:Y:S01]  /*5af0*/  MUFU.EX2 R107, R8 ;  /* 0x00000008006b7308 */ /* 0x0001e20000000800 */
[----:B------:R-:W-:Y:S02]  /*5b00*/  IMAD.MOV.U32 R68, RZ, RZ, R10 ;  /* 0x000000ffff447224 */ /* 0x000fe400078e000a */
[----:B------:R-:W-:Y:S01]  /*5b10*/  IMAD.MOV.U32 R74, RZ, RZ, R70 ;  /* 0x000000ffff4a7224 */ /* 0x000fe200078e0046 */
[----:B------:R-:W-:Y:S01]  /*5b20*/  MOV R70, R44 ;  /* 0x0000002c00467202 */ /* 0x000fe20000000f00 */
[----:B0-----:R-:W-:Y:S01]  /*5b30*/  FADD R8, R75, -R5 ;  /* 0x800000054b087221 */ /* 0x001fe20000000000 */
[----:B------:R-:W-:Y:S02]  /*5b40*/  MOV R75, R71 ;  /* 0x00000047004b7202 */ /* 0x000fe40000000f00 */
[----:B------:R0:W1:Y:S01]  /*5b50*/  MUFU.EX2 R106, R9 ;  /* 0x00000009006a7308 */ /* 0x0000620000000800 */
[----:B------:R-:W-:-:S02]  /*5b60*/  IMAD.MOV.U32 R71, RZ, RZ, R45 ;  /* 0x000000ffff477224 */ /* 0x000fc400078e002d */
[----:B------:R-:W-:Y:S02]  /*5b70*/  IMAD.MOV.U32 R10, RZ, RZ, R46 ;  /* 0x000000ffff0a7224 */ /* 0x000fe400078e002e */
[----:B------:R-:W-:Y:S02]  /*5b80*/  IMAD.MOV.U32 R44, RZ, RZ, R28 ;  /* 0x000000ffff2c7224 */ /* 0x000fe400078e001c */
[----:B0-----:R-:W-:Y:S01]  /*5b90*/  FADD R9, R72, -R5 ;  /* 0x8000000548097221 */ /* 0x001fe20000000000 */
        /* <DEDUP_REMOVED lines=10> */
[----:B------:R-:W-:Y:S01]  /*5c40*/  IMAD.MOV.U32 R10, RZ, RZ, R11 ;  /* 0x000000ffff0a7224 */ /* 0x000fe200078e000b */
[----:B------:R-:W-:Y:S01]  /*5c50*/  MOV R11, R44 ;  /* 0x0000002c000b7202 */ /* 0x000fe20000000f00 */
[----:B------:R-:W-:Y:S02]  /*5c60*/  IMAD.MOV.U32 R28, RZ, RZ, R48 ;  /* 0x000000ffff1c7224 */ /* 0x000fe400078e0030 */
[----:B------:R-:W-:Y:S02]  /*5c70*/  IMAD.MOV.U32 R44, RZ, RZ, R45 ;  /* 0x000000ffff2c7224 */ /* 0x000fe400078e002d */
[----:B------:R-:W-:Y:S01]  /*5c80*/  FMUL R8, R8, 1.4426950216293334961 ;  /* 0x3fb8aa3b08087820 */ /* 0x000fe20000400000 */
[----:B------:R-:W-:Y:S01]  /*5c90*/  IMAD.MOV.U32 R45, RZ, RZ, R46 ;  /* 0x000000ffff2d7224 */ /* 0x000fe200078e002e */
[----:B------:R-:W-:Y:S01]  /*5ca0*/  MOV R46, R47 ;  /* 0x0000002f002e7202 */ /* 0x000fe20000000f00 */
[----:B------:R-:W-:Y:S01]  /*5cb0*/  IMAD.MOV.U32 R47, RZ, RZ, R28 ;  /* 0x000000ffff2f7224 */ /* 0x000fe200078e001c */
[----:B------:R-:W-:Y:S01]  /*5cc0*/  MOV R32, R24 ;  /* 0x0000001800207202 */ /* 0x000fe20000000f00 */
[----:B------:R-:W-:Y:S01]  /*5cd0*/  IMAD.MOV.U32 R28, RZ, RZ, R101 ;  /* 0x000000ffff1c7224 */ /* 0x000fe200078e0065 */
[----:B------:R-:W-:Y:S01]  /*5ce0*/  LOP3.LUT R114, R3, 0x40, RZ, 0x3c, !PT ;  /* 0x0000004003727812 */ /* 0x000fe200078e3cff */
[----:B------:R-:W-:-:S02]  /*5cf0*/  IMAD.MOV.U32 R29, RZ, RZ, R53 ;  /* 0x000000ffff1d7224 */ /* 0x000fc400078e0035 */
[----:B------:R-:W-:Y:S01]  /*5d00*/  HMMA.16816.F32 R52, R40, R14, R80 ;  /* 0x0000000e2834723c */ /* 0x000fe20000001850 */
[----:B------:R-:W-:Y:S01]  /*5d10*/  IMAD.MOV.U32 R82, RZ, RZ, R32 ;  /* 0x000000ffff527224 */ /* 0x000fe200078e0020 */
[----:B------:R-:W-:Y:S01]  /*5d20*/  MOV R80, R69 ;  /* 0x0000004500507202 */ /* 0x000fe20000000f00 */
[----:B------:R-:W-:Y:S02]  /*5d30*/  IMAD.MOV.U32 R81, RZ, RZ, R68 ;  /* 0x000000ffff517224 */ /* 0x000fe400078e0044 */
[----:B------:R-:W-:-:S03]  /*5d40*/  IMAD.MOV.U32 R15, RZ, RZ, R70 ;  /* 0x000000ffff0f7224 */ /* 0x000fc600078e0046 */
[C---:B------:R-:W-:Y:S01]  /*5d50*/  HMMA.16816.F32 R24, R40.reuse, R26, R84 ;  /* 0x0000001a2818723c */ /* 0x040fe20000001854 */
[----:B------:R-:W-:Y:S01]  /*5d60*/  MOV R87, R28 ;  /* 0x0000001c00577202 */ /* 0x000fe20000000f00 */
[----:B------:R-:W-:Y:S01]  /*5d70*/  IMAD.MOV.U32 R68, RZ, RZ, R44 ;  /* 0x000000ffff447224 */ /* 0x000fe200078e002c */
[----:B------:R-:W-:Y:S01]  /*5d80*/  MOV R84, R45 ;  /* 0x0000002d00547202 */ /* 0x000fe20000000f00 */
[----:B------:R-:W-:Y:S02]  /*5d90*/  IMAD.MOV.U32 R69, RZ, RZ, R46 ;  /* 0x000000ffff457224 */ /* 0x000fe400078e002e */
[----:B------:R-:W-:Y:S02]  /*5da0*/  IMAD.MOV.U32 R70, RZ, RZ, R47 ;  /* 0x000000ffff467224 */ /* 0x000fe400078e002f */
[----:B------:R-:W-:Y:S01]  /*5db0*/  HMMA.16816.F32 R48, R40, R50, R60 ;  /* 0x000000322830723c */ /* 0x000fe2000000183c */
[----:B------:R-:W0:Y:S04]  /*5dc0*/  LDSM.16.M88.4 R60, [R114+UR8+0x8000] ;  /* 0x00800008723c783b */ /* 0x000e280008000200 */
[----:B------:R-:W3:Y:S01]  /*5dd0*/  LDSM.16.M88.4 R44, [R114+UR8+0x8800] ;  /* 0x00880008722c783b */ /* 0x000ee20008000200 */
[----:B------:R-:W-:Y:S01]  /*5de0*/  FADD R98, R98, -R5 ;  /* 0x8000000562627221 */ /* 0x000fe20000000000 */
[----:B------:R-:W-:Y:S01]  /*5df0*/  FMUL R103, R103, 1.4426950216293334961 ;  /* 0x3fb8aa3b67677820 */ /* 0x000fe20000400000 */
[----:B------:R-:W-:-:S02]  /*5e00*/  FMUL R9, R9, 1.4426950216293334961 ;  /* 0x3fb8aa3b09097820 */ /* 0x000fc40000400000 */
[----:B------:R-:W-:Y:S01]  /*5e10*/  FMUL R98, R98, 1.4426950216293334961 ;  /* 0x3fb8aa3b62627820 */ /* 0x000fe20000400000 */
[----:B------:R-:W-:Y:S02]  /*5e20*/  IMAD.MOV.U32 R14, RZ, RZ, R71 ;  /* 0x000000ffff0e7224 */ /* 0x000fe400078e0047 */
[----:B------:R-:W-:Y:S01]  /*5e30*/  IMAD.MOV.U32 R83, RZ, RZ, R96 ;  /* 0x000000ffff537224 */ /* 0x000fe200078e0060 */
[----:B------:R-:W-:Y:S01]  /*5e40*/  MUFU.EX2 R103, R103 ;  /* 0x0000006700677308 */ /* 0x000fe20000000800 */
[----:B------:R-:W-:-:S07]  /*5e50*/  IMAD.MOV.U32 R96, RZ, RZ, R104 ;  /* 0x000000ffff607224 */ /* 0x000fce00078e0068 */
[----:B------:R-:W-:Y:S01]  /*5e60*/  MUFU.EX2 R98, R98 ;  /* 0x0000006200627308 */ /* 0x000fe20000000800 */
[----:B------:R-:W-:Y:S01]  /*5e70*/  MOV R86, R10 ;  /* 0x0000000a00567202 */ /* 0x000fe20000000f00 */
[----:B------:R-:W-:Y:S01]  /*5e80*/  IMAD.MOV.U32 R85, RZ, RZ, R11 ;  /* 0x000000ffff557224 */ /* 0x000fe200078e000b */
[----:B-1----:R-:W-:Y:S01]  /*5e90*/  F2FP.F16.F32.PACK_AB R10, R107, R106 ;  /* 0x0000006a6b0a723e */ /* 0x002fe200000000ff */
[----:B------:R-:W-:-:S04]  /*5ea0*/  FADD R12, R12, -R4 ;  /* 0x800000040c0c7221 */ /* 0x000fc80000000000 */
[----:B------:R-:W-:Y:S01]  /*5eb0*/  FMUL R12, R12, 1.4426950216293334961 ;  /* 0x3fb8aa3b0c0c7820 */ /* 0x000fe20000400000 */
[--C-:B------:R-:W-:Y:S01]  /*5ec0*/  FADD R13, R13, -R4.reuse ;  /* 0x800000040d0d7221 */ /* 0x100fe20000000000 */
[----:B------:R-:W-:Y:S01]  /*5ed0*/  FADD R83, R83, -R4 ;  /* 0x8000000453537221 */ /* 0x000fe20000000000 */
[--C-:B------:R-:W-:Y:S01]  /*5ee0*/  FADD R82, R82, -R5.reuse ;  /* 0x8000000552527221 */ /* 0x100fe20000000000 */
[--C-:B------:R-:W-:Y:S01]  /*5ef0*/  FADD R88, R88, -R5.reuse ;  /* 0x8000000558587221 */ /* 0x100fe20000000000 */
[----:B------:R-:W-:Y:S01]  /*5f00*/  FMUL R13, R13, 1.4426950216293334961 ;  /* 0x3fb8aa3b0d0d7820 */ /* 0x000fe20000400000 */
[----:B------:R-:W-:Y:S01]  /*5f10*/  FADD R6, R6, -R5 ;  /* 0x8000000506067221 */ /* 0x000fe20000000000 */
[----:B------:R-:W-:Y:S01]  /*5f20*/  FMUL R83, R83, 1.4426950216293334961 ;  /* 0x3fb8aa3b53537820 */ /* 0x000fe20000400000 */
[----:B------:R-:W-:Y:S01]  /*5f30*/  FMUL R82, R82, 1.4426950216293334961 ;  /* 0x3fb8aa3b52527820 */ /* 0x000fe20000400000 */
[----:B------:R-:W-:Y:S01]  /*5f40*/  FMUL R88, R88, 1.4426950216293334961 ;  /* 0x3fb8aa3b58587820 */ /* 0x000fe20000400000 */
[----:B------:R-:W-:-:S03]  /*5f50*/  FMUL R6, R6, 1.4426950216293334961 ;  /* 0x3fb8aa3b06067820 */ /* 0x000fc60000400000 */
[----:B------:R-:W-:Y:S08]  /*5f60*/  MUFU.EX2 R83, R83 ;  /* 0x0000005300537308 */ /* 0x000ff00000000800 */
[----:B------:R-:W-:Y:S08]  /*5f70*/  MUFU.EX2 R82, R82 ;  /* 0x0000005200527308 */ /* 0x000ff00000000800 */
[----:B------:R-:W-:Y:S01]  /*5f80*/  MUFU.EX2 R88, R88 ;  /* 0x0000005800587308 */ /* 0x000fe20000000800 */
[----:B------:R-:W-:Y:S01]  /*5f90*/  FADD R91, R91, -R5 ;  /* 0x800000055b5b7221 */ /* 0x000fe20000000000 */
[--C-:B------:R-:W-:Y:S01]  /*5fa0*/  FADD R92, R92, -R4.reuse ;  /* 0x800000045c5c7221 */ /* 0x100fe20000000000 */
[----:B------:R-:W-:Y:S01]  /*5fb0*/  FADD R121, R121, -R4 ;  /* 0x8000000479797221 */ /* 0x000fe20000000000 */
[----:B--2---:R-:W-:-:S04]  /*5fc0*/  MOV R101, R102 ;  /* 0x0000006600657202 */ /* 0x004fc80000000f00 */
[----:B------:R1:W2:Y:S02]  /*5fd0*/  MUFU.EX2 R102, R8 ;  /* 0x0000000800667308 */ /* 0x0002a40000000800 */
[----:B-1----:R-:W-:Y:S01]  /*5fe0*/  FADD R8, R72, -R5 ;  /* 0x8000000548087221 */ /* 0x002fe20000000000 */
[----:B------:R-:W-:Y:S01]  /*5ff0*/  IMAD.MOV.U32 R72, RZ, RZ, R75 ;  /* 0x000000ffff487224 */ /* 0x000fe200078e004b */
[----:B------:R-:W-:Y:S02]  /*6000*/  MOV R75, R33 ;  /* 0x00000021004b7202 */ /* 0x000fe40000000f00 */
[----:B------:R-:W-:Y:S01]  /*6010*/  HMMA.16816.F32 R32, R40, R34, R20 ;  /* 0x000000222820723c */ /* 0x000fe20000001814 */
[----:B------:R-:W-:-:S07]  /*6020*/  MOV R23, R29 ;  /* 0x0000001d00177202 */ /* 0x000fce0000000f00 */
[----:B------:R-:W-:Y:S01]  /*6030*/  HMMA.16816.F32 R28, R40, R30, R36 ;  /* 0x0000001e281c723c */ /* 0x000fe20000001824 */
[----:B------:R-:W1:Y:S04]  /*6040*/  LDSM.16.M88.4 R40, [R114+UR8+0x9000] ;  /* 0x009000087228783b */ /* 0x000e680008000200 */
[----:B------:R-:W4:Y:S01]  /*6050*/  LDSM.16.M88.4 R36, [R114+UR8+0x9800] ;  /* 0x009800087224783b */ /* 0x000f220008000200 */
[----:B------:R-:W-:Y:S01]  /*6060*/  FMUL R8, R8, 1.4426950216293334961 ;  /* 0x3fb8aa3b08087820 */ /* 0x000fe20000400000 */
[----:B------:R-:W-:Y:S02]  /*6070*/  IMAD.MOV.U32 R71, RZ, RZ, R101 ;  /* 0x000000ffff477224 */ /* 0x000fe400078e0065 */
[----:B------:R2:W-:Y:S08]  /*6080*/  MUFU.EX2 R101, R9 ;  /* 0x0000000900657308 */ /* 0x0005f00000000800 */
[----:B------:R0:W3:Y:S01]  /*6090*/  MUFU.EX2 R104, R8 ;  /* 0x0000000800687308 */ /* 0x0000e20000000800 */
[----:B--2---:R-:W-:-:S02]  /*60a0*/  F2FP.F16.F32.PACK_AB R9, R102, R98 ;  /* 0x000000626609723e */ /* 0x004fc400000000ff */
[----:B0-----:R-:W-:Y:S02]  /*60b0*/  F2FP.F16.F32.PACK_AB R8, R105, R103 ;  /* 0x000000676908723e */ /* 0x001fe400000000ff */
[----:B---3--:R-:W-:-:S07]  /*60c0*/  F2FP.F16.F32.PACK_AB R11, R104, R101 ;  /* 0x00000065680b723e */ /* 0x008fce00000000ff */
[C---:B------:R-:W-:Y:S01]  /*60d0*/  HMMA.16816.F32 R76, R8.reuse, R60, R76 ;  /* 0x0000003c084c723c */ /* 0x040fe2000000184c */
[----:B------:R-:W-:Y:S02]  /*60e0*/  IMAD.MOV.U32 R60, RZ, RZ, R16 ;  /* 0x000000ffff3c7224 */ /* 0x000fe400078e0010 */
[----:B------:R-:W-:Y:S02]  /*60f0*/  IMAD.MOV.U32 R61, RZ, RZ, R17 ;  /* 0x000000ffff3d7224 */ /* 0x000fe400078e0011 */
[----:B------:R-:W0:Y:S03]  /*6100*/  LDSM.16.M88.4 R16, [R114+UR8+0xa000] ;  /* 0x00a000087210783b */ /* 0x000e260008000200 */
[----:B------:R-:W-:Y:S01]  /*6110*/  HMMA.16816.F32 R64, R8, R44, R64 ;  /* 0x0000002c0840723c */ /* 0x000fe20000001840 */
[----:B------:R-:W-:-:S07]  /*6120*/  IMAD.MOV.U32 R45, RZ, RZ, R68 ;  /* 0x000000ffff2d7224 */ /* 0x000fce00078e0044 */
[----:B-1----:R-:W-:Y:S01]  /*6130*/  HMMA.16816.F32 R56, R8, R40, R56 ;  /* 0x000000280838723c */ /* 0x002fe20000001838 */
[----:B------:R-:W-:Y:S01]  /*6140*/  IMAD.MOV.U32 R40, RZ, RZ, R69 ;  /* 0x000000ffff287224 */ /* 0x000fe200078e0045 */
[----:B------:R-:W-:-:S06]  /*6150*/  MOV R41, R70 ;  /* 0x0000004600297202 */ /* 0x000fcc0000000f00 */
[----:B----4-:R-:W-:Y:S01]  /*6160*/  HMMA.16816.F32 R52, R8, R36, R52 ;  /* 0x000000240834723c */ /* 0x010fe20000001834 */
[----:B------:R-:W-:Y:S02]  /*6170*/  IMAD.MOV.U32 R37, RZ, RZ, R71 ;  /* 0x000000ffff257224 */ /* 0x000fe400078e0047 */
[----:B------:R-:W1:Y:S01]  /*6180*/  LDSM.16.M88.4 R68, [R114+UR8+0xb000] ;  /* 0x00b000087244783b */ /* 0x000e620008000200 */
[----:B------:R-:W-:-:S03]  /*6190*/  MOV R44, R23 ;  /* 0x00000017002c7202 */ /* 0x000fc60000000f00 */
[----:B------:R-:W2:Y:S01]  /*61a0*/  LDSM.16.M88.4 R20, [R114+UR8+0xa800] ;  /* 0x00a800087214783b */ /* 0x000ea20008000200 */
        /* <DEDUP_REMOVED lines=9> */
[----:B------:R-:W-:Y:S01]  /*6240*/  IMAD.MOV.U32 R14, RZ, RZ, R15 ;  /* 0x000000ffff0e7224 */ /* 0x000fe200078e000f */
[----:B0-----:R-:W-:Y:S01]  /*6250*/  HMMA.16816.F32 R24, R8, R16, R24 ;  /* 0x000000100818723c */ /* 0x001fe20000001818 */
[----:B------:R-:W-:Y:S01]  /*6260*/  MOV R15, R80 ;  /* 0x00000050000f7202 */ /* 0x000fe20000000f00 */
[----:B------:R-:W-:Y:S01]  /*6270*/  IMAD.MOV.U32 R17, RZ, RZ, R37 ;  /* 0x000000ffff117224 */ /* 0x000fe200078e0025 */
[----:B------:R-:W-:Y:S01]  /*6280*/  MOV R16, R84 ;  /* 0x0000005400107202 */ /* 0x000fe20000000f00 */
[----:B------:R0:W3:Y:S01]  /*6290*/  MUFU.EX2 R80, R12 ;  /* 0x0000000c00507308 */ /* 0x0000e20000000800 */
[----:B------:R-:W-:Y:S01]  /*62a0*/  IMAD.MOV.U32 R37, RZ, RZ, R40 ;  /* 0x000000ffff257224 */ /* 0x000fe200078e0028 */
[----:B------:R-:W-:Y:S01]  /*62b0*/  MOV R40, R14 ;  /* 0x0000000e00287202 */ /* 0x000fe20000000f00 */
[----:B------:R-:W-:Y:S01]  /*62c0*/  IMAD.MOV.U32 R84, RZ, RZ, R85 ;  /* 0x000000ffff547224 */ /* 0x000fe200078e0055 */
[----:B------:R-:W-:Y:S01]  /*62d0*/  MOV R14, R75 ;  /* 0x0000004b000e7202 */ /* 0x000fe20000000f00 */
[----:B------:R-:W-:-:S02]  /*62e0*/  IMAD.MOV.U32 R85, RZ, RZ, R86 ;  /* 0x000000ffff557224 */ /* 0x000fc400078e0056 */
[----:B------:R-:W-:Y:S02]  /*62f0*/  IMAD.MOV.U32 R86, RZ, RZ, R74 ;  /* 0x000000ffff567224 */ /* 0x000fe400078e004a */
[----:B0-----:R-:W-:Y:S01]  /*6300*/  FADD R12, R36, -R4 ;  /* 0x80000004240c7221 */ /* 0x001fe20000000000 */
[----:B------:R-:W-:Y:S01]  /*6310*/  IMAD.MOV.U32 R36, RZ, RZ, R73 ;  /* 0x000000ffff247224 */ /* 0x000fe200078e0049 */
[C---:B-1----:R-:W-:Y:S01]  /*6320*/  HMMA.16816.F32 R32, R8.reuse, R68, R32 ;  /* 0x000000440820723c */ /* 0x042fe20000001820 */
[----:B------:R-:W-:Y:S01]  /*6330*/  IMAD.MOV.U32 R69, RZ, RZ, R45 ;  /* 0x000000ffff457224 */ /* 0x000fe200078e002d */
[----:B------:R-:W-:Y:S02]  /*6340*/  MOV R45, R72 ;  /* 0x00000048002d7202 */ /* 0x000fe40000000f00 */
[----:B------:R-:W0:Y:S04]  /*6350*/  LDSM.16.M88.4 R72, [R114+UR8+0xb800] ;  /* 0x00b800087248783b */ /* 0x000e280008000200 */
[----:B--2---:R-:W-:Y:S01]  /*6360*/  HMMA.16816.F32 R48, R8, R20, R48 ;  /* 0x000000140830723c */ /* 0x004fe20000001830 */
[----:B------:R-:W-:-:S02]  /*6370*/  IMAD.MOV.U32 R20, RZ, RZ, R44 ;  /* 0x000000ffff147224 */ /* 0x000fc400078e002c */
[----:B------:R-:W-:Y:S02]  /*6380*/  IMAD.MOV.U32 R44, RZ, RZ, R81 ;  /* 0x000000ffff2c7224 */ /* 0x000fe400078e0051 */
[----:B------:R-:W-:Y:S01]  /*6390*/  FADD R81, R96, -R5 ;  /* 0x8000000560517221 */ /* 0x000fe20000000000 */
[----:B------:R-:W-:Y:S01]  /*63a0*/  MOV R21, R41 ;  /* 0x0000002900157202 */ /* 0x000fe20000000f00 */
[----:B------:R-:W-:Y:S02]  /*63b0*/  IMAD.MOV.U32 R41, RZ, RZ, R15 ;  /* 0x000000ffff297224 */ /* 0x000fe400078e000f */
[----:B------:R-:W-:Y:S02]  /*63c0*/  IMAD.MOV.U32 R15, RZ, RZ, R89 ;  /* 0x000000ffff0f7224 */ /* 0x000fe400078e0059 */
[----:B------:R-:W-:Y:S01]  /*63d0*/  FMUL R81, R81, 1.4426950216293334961 ;  /* 0x3fb8aa3b51517820 */ /* 0x000fe20000400000 */
[----:B------:R1:W-:Y:S01]  /*63e0*/  MUFU.EX2 R89, R13 ;  /* 0x0000000d00597308 */ /* 0x0003e20000000800 */
[----:B------:R-:W-:Y:S01]  /*63f0*/  FMUL R12, R12, 1.4426950216293334961 ;  /* 0x3fb8aa3b0c0c7820 */ /* 0x000fe20000400000 */
[----:B-1----:R-:W-:-:S02]  /*6400*/  IMAD.MOV.U32 R13, RZ, RZ, R86 ;  /* 0x000000ffff0d7224 */ /* 0x002fc400078e0056 */
[----:B------:R-:W-:Y:S01]  /*6410*/  IMAD.MOV.U32 R86, RZ, RZ, R14 ;  /* 0x000000ffff567224 */ /* 0x000fe200078e000e */
[----:B------:R-:W-:-:S03]  /*6420*/  MOV R14, R15 ;  /* 0x0000000f000e7202 */ /* 0x000fc60000000f00 */
[----:B------:R-:W1:Y:S08]  /*6430*/  MUFU.EX2 R96, R12 ;  /* 0x0000000c00607308 */ /* 0x000e700000000800 */
[----:B------:R-:W2:Y:S08]  /*6440*/  MUFU.EX2 R81, R81 ;  /* 0x0000005100517308 */ /* 0x000eb00000000800 */
[----:B------:R-:W4:Y:S01]  /*6450*/  MUFU.EX2 R15, R6 ;  /* 0x00000006000f7308 */ /* 0x000f220000000800 */
[----:B0-----:R-:W-:Y:S01]  /*6460*/  HMMA.16816.F32 R8, R8, R72, R28 ;  /* 0x000000480808723c */ /* 0x001fe2000000181c */
[----:B---3--:R-:W-:-:S02]  /*6470*/  F2FP.F16.F32.PACK_AB R28, R80, R83 ;  /* 0x00000053501c723e */ /* 0x008fc400000000ff */
[----:B-1----:R-:W-:Y:S02]  /*6480*/  F2FP.F16.F32.PACK_AB R30, R96, R89 ;  /* 0x00000059601e723e */ /* 0x002fe400000000ff */
[----:B--2---:R-:W-:Y:S01]  /*6490*/  F2FP.F16.F32.PACK_AB R29, R82, R81 ;  /* 0x00000051521d723e */ /* 0x004fe200000000ff */
[----:B------:R-:W-:Y:S01]  /*64a0*/  IMAD.MOV.U32 R72, RZ, RZ, R60 ;  /* 0x000000ffff487224 */ /* 0x000fe200078e003c */
[----:B------:R-:W-:Y:S02]  /*64b0*/  MOV R73, R61 ;  /* 0x0000003d00497202 */ /* 0x000fe40000000f00 */
[----:B----4-:R-:W-:Y:S01]  /*64c0*/  F2FP.F16.F32.PACK_AB R31, R88, R15 ;  /* 0x0000000f581f723e */ /* 0x010fe200000000ff */
[----:B------:R-:W-:Y:S01]  /*64d0*/  IMAD.MOV.U32 R68, RZ, RZ, R16 ;  /* 0x000000ffff447224 */ /* 0x000fe200078e0010 */
[----:B------:R-:W-:-:S05]  /*64e0*/  MOV R12, R36 ;  /* 0x00000024000c7202 */ /* 0x000fca0000000f00 */
[----:B------:R-:W-:Y:S01]  /*64f0*/  HMMA.16816.F32 R60, R28, R62, R76 ;  /* 0x0000003e1c3c723c */ /* 0x000fe2000000184c */
[----:B------:R-:W-:Y:S01]  /*6500*/  IMAD.MOV.U32 R76, RZ, RZ, R40 ;  /* 0x000000ffff4c7224 */ /* 0x000fe200078e0028 */
[----:B------:R-:W-:Y:S01]  /*6510*/  MOV R78, R44 ;  /* 0x0000002c004e7202 */ /* 0x000fe20000000f00 */
[----:B------:R-:W-:Y:S02]  /*6520*/  IMAD.MOV.U32 R77, RZ, RZ, R41 ;  /* 0x000000ffff4d7224 */ /* 0x000fe400078e0029 */
[----:B------:R-:W-:-:S03]  /*6530*/  IMAD.MOV.U32 R79, RZ, RZ, R45 ;  /* 0x000000ffff4f7224 */ /* 0x000fc600078e002d */
[----:B------:R-:W-:Y:S01]  /*6540*/  HMMA.16816.F32 R40, R28, R42, R56 ;  /* 0x0000002a1c28723c */ /* 0x000fe20000001838 */
[----:B------:R-:W-:Y:S02]  /*6550*/  IMAD.MOV.U32 R59, RZ, RZ, R76 ;  /* 0x000000ffff3b7224 */ /* 0x000fe400078e004c */
[----:B------:R-:W-:-:S05]  /*6560*/  IMAD.MOV.U32 R76, RZ, RZ, R73 ;  /* 0x000000ffff4c7224 */ /* 0x000fca00078e0049 */
[----:B------:R-:W-:Y:S01]  /*6570*/  HMMA.16816.F32 R44, R28, R46, R64 ;  /* 0x0000002e1c2c723c */ /* 0x000fe20000001840 */
[----:B------:R-:W-:Y:S01]  /*6580*/  MOV R64, R77 ;  /* 0x0000004d00407202 */ /* 0x000fe20000000f00 */
[----:B------:R-:W-:Y:S01]  /*6590*/  IMAD.MOV.U32 R65, RZ, RZ, R78 ;  /* 0x000000ffff417224 */ /* 0x000fe200078e004e */
[----:B------:R-:W-:Y:S01]  /*65a0*/  MOV R78, R68 ;  /* 0x00000044004e7202 */ /* 0x000fe20000000f00 */
[----:B------:R-:W-:Y:S02]  /*65b0*/  IMAD.MOV.U32 R66, RZ, RZ, R79 ;  /* 0x000000ffff427224 */ /* 0x000fe400078e004f */
[----:B------:R-:W-:Y:S01]  /*65c0*/  IMAD.MOV.U32 R77, RZ, RZ, R12 ;  /* 0x000000ffff4d7224 */ /* 0x000fe200078e000c */
[----:B------:R-:W-:Y:S01]  /*65d0*/  MOV R67, R72 ;  /* 0x0000004800437202 */ /* 0x000fe20000000f00 */
[----:B------:R-:W-:Y:S01]  /*65e0*/  IMAD.MOV.U32 R79, RZ, RZ, R69 ;  /* 0x000000ffff4f7224 */ /* 0x000fe200078e0045 */
[----:B------:R-:W-:Y:S01]  /*65f0*/  MOV R58, R76 ;  /* 0x0000004c003a7202 */ /* 0x000fe20000000f00 */
[----:B------:R-:W-:-:S02]  /*6600*/  IMAD.MOV.U32 R6, RZ, RZ, R37 ;  /* 0x000000ffff067224 */ /* 0x000fc400078e0025 */
[----:B------:R-:W-:Y:S02]  /*6610*/  IMAD.MOV.U32 R72, RZ, RZ, R20 ;  /* 0x000000ffff487224 */ /* 0x000fe400078e0014 */
[----:B------:R-:W-:Y:S01]  /*6620*/  IMAD.MOV.U32 R73, RZ, RZ, R17 ;  /* 0x000000ffff497224 */ /* 0x000fe200078e0011 */
[----:B------:R-:W-:Y:S01]  /*6630*/  HMMA.16816.F32 R24, R28, R18, R24 ;  /* 0x000000121c18723c */ /* 0x000fe20000001818 */
[----:B------:R-:W-:Y:S02]  /*6640*/  IMAD.MOV.U32 R76, RZ, RZ, R77 ;  /* 0x000000ffff4c7224 */ /* 0x000fe400078e004d */
[----:B------:R-:W-:Y:S01]  /*6650*/  FMUL R19, R91, 1.4426950216293334961 ;  /* 0x3fb8aa3b5b137820 */ /* 0x000fe20000400000 */
[----:B------:R-:W-:Y:S01]  /*6660*/  IMAD.MOV.U32 R77, RZ, RZ, R78 ;  /* 0x000000ffff4d7224 */ /* 0x000fe200078e004e */
[----:B------:R-:W-:Y:S01]  /*6670*/  MOV R78, R79 ;  /* 0x0000004f004e7202 */ /* 0x000fe20000000f00 */
[----:B------:R-:W-:Y:S01]  /*6680*/  FADD R6, R6, -R4 ;  /* 0x8000000406067221 */ /* 0x000fe20000000000 */
[----:B------:R-:W-:Y:S01]  /*6690*/  MOV R12, R21 ;  /* 0x00000015000c7202 */ /* 0x000fe20000000f00 */
[----:B------:R-:W-:-:S02]  /*66a0*/  IMAD.MOV.U32 R79, RZ, RZ, R72 ;  /* 0x000000ffff4f7224 */ /* 0x000fc400078e0048 */
[----:B------:R-:W-:Y:S01]  /*66b0*/  FADD R91, R73, -R5 ;  /* 0x80000005495b7221 */ /* 0x000fe20000000000 */
[----:B------:R-:W-:Y:S01]  /*66c0*/  HMMA.16816.F32 R36, R28, R38, R52 ;  /* 0x000000261c24723c */ /* 0x000fe20000001834 */
[----:B------:R-:W-:Y:S01]  /*66d0*/  FMUL R6, R6, 1.4426950216293334961 ;  /* 0x3fb8aa3b06067820 */ /* 0x000fe20000400000 */
[----:B------:R-:W-:-:S06]  /*66e0*/  FMUL R16, R92, 1.4426950216293334961 ;  /* 0x3fb8aa3b5c107820 */ /* 0x000fcc0000400000 */
[----:B------:R-:W-:Y:S01]  /*66f0*/  HMMA.16816.F32 R20, R28, R22, R48 ;  /* 0x000000161c14723c */ /* 0x000fe20000001830 */
[----:B------:R-:W-:-:S07]  /*6700*/  FADD R18, R90, -R4 ;  /* 0x800000045a127221 */ /* 0x000fce0000000000 */
[C---:B------:R-:W-:Y:S01]  /*6710*/  HMMA.16816.F32 R68, R28.reuse, R70, R32 ;  /* 0x000000461c44723c */ /* 0x040fe20000001820 */
[----:B------:R0:W-:Y:S07]  /*6720*/  MUFU.EX2 R92, R6 ;  /* 0x00000006005c7308 */ /* 0x0001ee0000000800 */
[----:B------:R-:W-:Y:S01]  /*6730*/  HMMA.16816.F32 R72, R28, R74, R8 ;  /* 0x0000004a1c48723c */ /* 0x000fe20000001808 */
[----:B------:R-:W1:Y:S01]  /*6740*/  LDSM.16.M88.4 R28, [R3+UR8+0x9880] ;  /* 0x00988008031c783b */ /* 0x000e620008000200 */
[----:B------:R-:W-:Y:S01]  /*6750*/  FADD R17, R120, -R5 ;  /* 0x8000000578117221 */ /* 0x000fe20000000000 */
[----:B------:R-:W-:-:S02]  /*6760*/  IMAD.MOV.U32 R54, RZ, RZ, R64 ;  /* 0x000000ffff367224 */ /* 0x000fc400078e0040 */
[----:B0-----:R-:W-:Y:S01]  /*6770*/  FADD R6, R59, -R5 ;  /* 0x800000053b067221 */ /* 0x001fe20000000000 */
[----:B------:R-:W-:Y:S02]  /*6780*/  IMAD.MOV.U32 R57, RZ, RZ, R66 ;  /* 0x000000ffff397224 */ /* 0x000fe400078e0042 */
[----:B------:R-:W-:Y:S01]  /*6790*/  FMUL R18, R18, 1.4426950216293334961 ;  /* 0x3fb8aa3b12127820 */ /* 0x000fe20000400000 */
[----:B------:R-:W-:Y:S01]  /*67a0*/  FMUL R90, R121, 1.4426950216293334961 ;  /* 0x3fb8aa3b795a7820 */ /* 0x000fe20000400000 */
[----:B------:R-:W-:Y:S01]  /*67b0*/  FMUL R17, R17, 1.4426950216293334961 ;  /* 0x3fb8aa3b11117820 */ /* 0x000fe20000400000 */
[----:B------:R-:W-:Y:S01]  /*67c0*/  FMUL R91, R91, 1.4426950216293334961 ;  /* 0x3fb8aa3b5b5b7820 */ /* 0x000fe20000400000 */
[----:B------:R-:W-:Y:S01]  /*67d0*/  FMUL R6, R6, 1.4426950216293334961 ;  /* 0x3fb8aa3b06067820 */ /* 0x000fe20000400000 */
[----:B------:R-:W-:Y:S01]  /*67e0*/  MOV R120, R54 ;  /* 0x0000003600787202 */ /* 0x000fe20000000f00 */
[----:B------:R-:W-:Y:S02]  /*67f0*/  IMAD.MOV.U32 R121, RZ, RZ, R57 ;  /* 0x000000ffff797224 */ /* 0x000fe400078e0039 */
[----:B------:R-:W-:Y:S01]  /*6800*/  FADD R7, R112, R7 ;  /* 0x0000000770077221 */ /* 0x000fe20000000000 */
[----:B------:R-:W-:Y:S01]  /*6810*/  IMAD.MOV.U32 R55, RZ, RZ, R12 ;  /* 0x000000ffff377224 */ /* 0x000fe200078e000c */
[----:B------:R-:W-:Y:S01]  /*6820*/  MUFU.EX2 R18, R18 ;  /* 0x0000001200127308 */ /* 0x000fe20000000800 */
[----:B------:R-:W-:Y:S01]  /*6830*/  FADD R95, R111, R95 ;  /* 0x0000005f6f5f7221 */ /* 0x000fe20000000000 */
[----:B------:R-:W-:Y:S01]  /*6840*/  FADD R113, R113, R7 ;  /* 0x0000000771717221 */ /* 0x000fe20000000000 */
[----:B------:R-:W-:-:S05]  /*6850*/  IMAD.MOV.U32 R52, RZ, RZ, R76 ;  /* 0x000000ffff347224 */ /* 0x000fca00078e004c */
[----:B------:R-:W-:Y:S01]  /*6860*/  MUFU.EX2 R19, R19 ;  /* 0x0000001300137308 */ /* 0x000fe20000000800 */
[----:B------:R-:W-:Y:S01]  /*6870*/  MOV R53, R77 ;  /* 0x0000004d00357202 */ /* 0x000fe20000000f00 */
[----:B------:R-:W-:Y:S01]  /*6880*/  FADD R113, R0, R113 ;  /* 0x0000007100717221 */ /* 0x000fe20000000000 */
[----:B------:R-:W-:Y:S01]  /*6890*/  MOV R56, R65 ;  /* 0x0000004100387202 */ /* 0x000fe20000000f00 */
[----:B------:R-:W-:Y:S04]  /*68a0*/  LDSM.16.M88.4 R32, [R3+UR8+0x9080] ;  /* 0x009080080320783b */ /* 0x000fe80008000200 */
[----:B------:R0:W-:Y:S01]  /*68b0*/  MUFU.EX2 R12, R6 ;  /* 0x00000006000c7308 */ /* 0x0001e20000000800 */
[----:B------:R-:W-:Y:S01]  /*68c0*/  FADD R115, R115, R95 ;  /* 0x0000005f73737221 */ /* 0x000fe20000000000 */
[----:B------:R-:W-:Y:S06]  /*68d0*/  LDSM.16.M88.4 R48, [R3+UR8+0x8880] ;  /* 0x008880080330783b */ /* 0x000fec0008000200 */
[----:B------:R-:W2:Y:S01]  /*68e0*/  MUFU.EX2 R16, R16 ;  /* 0x0000001000107308 */ /* 0x000ea20000000800 */
[----:B0-----:R-:W-:Y:S01]  /*68f0*/  FADD R6, R120, -R4 ;  /* 0x8000000478067221 */ /* 0x001fe20000000000 */
[----:B------:R-:W-:-:S06]  /*6900*/  MOV R120, R121 ;  /* 0x0000007900787202 */ /* 0x000fcc0000000f00 */
[----:B------:R-:W-:Y:S01]  /*6910*/  MUFU.EX2 R90, R90 ;  /* 0x0000005a005a7308 */ /* 0x000fe20000000800 */
[----:B------:R-:W-:-:S07]  /*6920*/  FADD R8, R120, -R4 ;  /* 0x8000000478087221 */ /* 0x000fce0000000000 */
[----:B------:R-:W0:Y:S01]  /*6930*/  MUFU.EX2 R17, R17 ;  /* 0x0000001100117308 */ /* 0x000e220000000800 */
[----:B------:R-:W-:-:S07]  /*6940*/  IMAD.MOV.U32 R121, RZ, RZ, R52 ;  /* 0x000000ffff797224 */ /* 0x000fce00078e0034 */
[----:B------:R-:W3:Y:S01]  /*6950*/  MUFU.EX2 R91, R91 ;  /* 0x0000005b005b7308 */ /* 0x000ee20000000800 */
[----:B------:R-:W-:Y:S01]  /*6960*/  FADD R113, R94, R113 ;  /* 0x000000715e717221 */ /* 0x000fe20000000000 */
[----:B------:R-:W-:Y:S01]  /*6970*/  FADD R115, R53, R115 ;  /* 0x0000007335737221 */ /* 0x000fe20000000000 */
[----:B------:R-:W-:Y:S01]  /*6980*/  FMUL R94, R8, 1.4426950216293334961 ;  /* 0x3fb8aa3b085e7820 */ /* 0x000fe20000400000 */
[----:B------:R-:W-:Y:S01]  /*6990*/  FADD R8, R121, -R4 ;  /* 0x8000000479087221 */ /* 0x000fe20000000000 */
[----:B------:R-:W-:Y:S02]  /*69a0*/  IMAD.MOV.U32 R57, RZ, RZ, R78 ;  /* 0x000000ffff397224 */ /* 0x000fe400078e004e */
[----:B------:R-:W-:Y:S01]  /*69b0*/  FADD R115, R93, R115 ;  /* 0x000000735d737221 */ /* 0x000fe20000000000 */
[----:B------:R-:W-:Y:S02]  /*69c0*/  IMAD.MOV.U32 R54, RZ, RZ, R79 ;  /* 0x000000ffff367224 */ /* 0x000fe400078e004f */
[----:B------:R-:W-:Y:S01]  /*69d0*/  FMUL R8, R8, 1.4426950216293334961 ;  /* 0x3fb8aa3b08087820 */ /* 0x000fe20000400000 */
[----:B------:R-:W-:Y:S01]  /*69e0*/  IMAD.MOV.U32 R11, RZ, RZ, R56 ;  /* 0x000000ffff0b7224 */ /* 0x000fe200078e0038 */
[----:B--2---:R-:W-:Y:S01]  /*69f0*/  F2FP.F16.F32.PACK_AB R76, R16, R18 ;  /* 0x00000012104c723e */ /* 0x004fe200000000ff */
[----:B------:R-:W-:Y:S01]  /*6a00*/  FADD R115, R97, R115 ;  /* 0x0000007361737221 */ /* 0x000fe20000000000 */
[----:B0-----:R-:W-:Y:S01]  /*6a10*/  F2FP.F16.F32.PACK_AB R77, R17, R19 ;  /* 0x00000013114d723e */ /* 0x001fe200000000ff */
[----:B------:R-:W2:Y:S01]  /*6a20*/  LDL.LU R0, [R1+0x160] ;  /* 0x0001600001007983 */ /* 0x000ea20000300800 */
[----:B------:R-:W-:Y:S01]  /*6a30*/  F2FP.F16.F32.PACK_AB R78, R92, R90 ;  /* 0x0000005a5c4e723e */ /* 0x000fe200000000ff */
[----:B------:R0:W-:Y:S01]  /*6a40*/  MUFU.EX2 R97, R8 ;  /* 0x0000000800617308 */ /* 0x0001e20000000800 */
[----:B---3--:R-:W-:Y:S01]  /*6a50*/  F2FP.F16.F32.PACK_AB R79, R91, R12 ;  /* 0x0000000c5b4f723e */ /* 0x008fe200000000ff */
[----:B0-----:R-:W-:-:S06]  /*6a60*/  FADD R8, R11, -R5 ;  /* 0x800000050b087221 */ /* 0x001fcc0000000000 */
[C---:B-1----:R-:W-:Y:S01]  /*6a70*/  HMMA.16816.F32 R36, R76.reuse, R28, R36 ;  /* 0x0000001c4c24723c */ /* 0x042fe20000001824 */
[----:B------:R-:W-:Y:S02]  /*6a80*/  FMUL R29, R8, 1.4426950216293334961 ;  /* 0x3fb8aa3b081d7820 */ /* 0x000fe40000400000 */
[----:B------:R-:W0:Y:S05]  /*6a90*/  LDSM.16.M88.4 R8, [R3+UR8+0xb880] ;  /* 0x00b880080308783b */ /* 0x000e2a0008000200 */
[----:B0-----:R-:W-:Y:S01]  /*6aa0*/  HMMA.16816.F32 R72, R76, R8, R72 ;  /* 0x000000084c48723c */ /* 0x001fe20000001848 */
[--C-:B------:R-:W-:Y:S01]  /*6ab0*/  FADD R8, R117, -R5.reuse ;  /* 0x8000000575087221 */ /* 0x100fe20000000000 */
[----:B------:R-:W-:Y:S01]  /*6ac0*/  FADD R9, R116, -R5 ;  /* 0x8000000574097221 */ /* 0x000fe20000000000 */
[----:B------:R-:W3:Y:S04]  /*6ad0*/  LDL.LU R117, [R1+0x30] ;  /* 0x0000300001757983 */ /* 0x000ee80000300800 */
[----:B------:R-:W4:Y:S01]  /*6ae0*/  LDL.LU R116, [R1+0x34] ;  /* 0x0000340001747983 */ /* 0x000f220000300800 */
[----:B------:R-:W-:Y:S01]  /*6af0*/  FADD R113, R100, R113 ;  /* 0x0000007164717221 */ /* 0x000fe20000000000 */
[----:B------:R-:W-:Y:S01]  /*6b00*/  MOV R111, R84 ;  /* 0x00000054006f7202 */ /* 0x000fe20000000f00 */
[----:B------:R-:W-:-:S02]  /*6b10*/  IMAD.MOV.U32 R112, RZ, RZ, R85 ;  /* 0x000000ffff707224 */ /* 0x000fc400078e0055 */
[----:B------:R-:W-:Y:S01]  /*6b20*/  FADD R100, R86, -R4 ;  /* 0x8000000456647221 */ /* 0x000fe20000000000 */
[----:B------:R-:W-:Y:S02]  /*6b30*/  IMAD.MOV.U32 R120, RZ, RZ, R87 ;  /* 0x000000ffff787224 */ /* 0x000fe400078e0057 */
[----:B------:R-:W0:Y:S01]  /*6b40*/  LDSM.16.M88.4 R84, [R3+UR8+0xa880] ;  /* 0x00a880080354783b */ /* 0x000e220008000200 */
[----:B------:R-:W-:Y:S01]  /*6b50*/  FADD R99, R99, R115 ;  /* 0x0000007363637221 */ /* 0x000fe20000000000 */
[----:B------:R-:W-:Y:S01]  /*6b60*/  FADD R108, R108, R113 ;  /* 0x000000716c6c7221 */ /* 0x000fe20000000000 */
[----:B------:R-:W-:Y:S02]  /*6b70*/  FMUL R7, R6, 1.4426950216293334961 ;  /* 0x3fb8aa3b06077820 */ /* 0x000fe40000400000 */
[----:B------:R-:W-:Y:S01]  /*6b80*/  FADD R109, R109, R99 ;  /* 0x000000636d6d7221 */ /* 0x000fe20000000000 */
[----:B------:R-:W-:Y:S01]  /*6b90*/  FADD R110, R110, R108 ;  /* 0x0000006c6e6e7221 */ /* 0x000fe20000000000 */
[--C-:B------:R-:W-:Y:S01]  /*6ba0*/  FADD R6, R54, -R4.reuse ;  /* 0x8000000436067221 */ /* 0x100fe20000000000 */
[----:B------:R-:W-:Y:S01]  /*6bb0*/  FADD R95, R55, -R4 ;  /* 0x80000004375f7221 */ /* 0x000fe20000000000 */
[----:B------:R-:W-:Y:S01]  /*6bc0*/  FADD R109, R103, R109 ;  /* 0x0000006d676d7221 */ /* 0x000fe20000000000 */
[----:B------:R-:W1:Y:S01]  /*6bd0*/  LDSM.16.M88.4 R52, [R3+UR8+0xa080] ;  /* 0x00a080080334783b */ /* 0x000e620008000200 */
[----:B------:R-:W-:Y:S01]  /*6be0*/  IMAD.MOV.U32 R59, RZ, RZ, R67 ;  /* 0x000000ffff3b7224 */ /* 0x000fe200078e0043 */
[C---:B------:R-:W-:Y:S01]  /*6bf0*/  HMMA.16816.F32 R40, R76.reuse, R32, R40 ;  /* 0x000000204c28723c */ /* 0x040fe20000001828 */
[----:B------:R-:W-:Y:S01]  /*6c00*/  FADD R32, R111, -R5 ;  /* 0x800000056f207221 */ /* 0x000fe20000000000 */
[----:B------:R-:W-:Y:S01]  /*6c10*/  FADD R110, R98, R110 ;  /* 0x0000006e626e7221 */ /* 0x000fe20000000000 */
[----:B------:R-:W-:Y:S01]  /*6c20*/  FADD R109, R105, R109 ;  /* 0x0000006d696d7221 */ /* 0x000fe20000000000 */
[----:B------:R-:W-:Y:S01]  /*6c30*/  MOV R121, R59 ;  /* 0x0000003b00797202 */ /* 0x000fe20000000f00 */
[----:B------:R-:W-:Y:S01]  /*6c40*/  FMUL R32, R32, 1.4426950216293334961 ;  /* 0x3fb8aa3b20207820 */ /* 0x000fe20000400000 */
[----:B------:R-:W-:Y:S01]  /*6c50*/  FADD R110, R102, R110 ;  /* 0x0000006e666e7221 */ /* 0x000fe20000000000 */
[----:B------:R-:W-:Y:S01]  /*6c60*/  FADD R33, R120, -R5 ;  /* 0x8000000578217221 */ /* 0x000fe20000000000 */
[----:B------:R-:W-:Y:S01]  /*6c70*/  FADD R106, R106, R109 ;  /* 0x0000006d6a6a7221 */ /* 0x000fe20000000000 */
[C---:B------:R-:W-:Y:S01]  /*6c80*/  HMMA.16816.F32 R44, R76.reuse, R48, R44 ;  /* 0x000000304c2c723c */ /* 0x040fe2000000182c */
[----:B------:R0:W-:Y:S01]  /*6c90*/  MUFU.EX2 R48, R32 ;  /* 0x0000002000307308 */ /* 0x0001e20000000800 */
[----:B------:R-:W-:Y:S01]  /*6ca0*/  FADD R101, R101, R110 ;  /* 0x0000006e65657221 */ /* 0x000fe20000000000 */
[----:B------:R-:W-:Y:S01]  /*6cb0*/  FMUL R33, R33, 1.4426950216293334961 ;  /* 0x3fb8aa3b21217820 */ /* 0x000fe20000400000 */
[----:B------:R-:W-:Y:S01]  /*6cc0*/  FADD R106, R107, R106 ;  /* 0x0000006a6b6a7221 */ /* 0x000fe20000000000 */
[--C-:B------:R-:W-:Y:S01]  /*6cd0*/  FADD R13, R13, -R4.reuse ;  /* 0x800000040d0d7221 */ /* 0x100fe20000000000 */
[----:B------:R-:W-:Y:S01]  /*6ce0*/  FADD R101, R104, R101 ;  /* 0x0000006568657221 */ /* 0x000fe20000000000 */
[--C-:B------:R-:W-:Y:S01]  /*6cf0*/  FADD R14, R14, -R4.reuse ;  /* 0x800000040e0e7221 */ /* 0x100fe20000000000 */
[----:B------:R-:W-:Y:S01]  /*6d00*/  FADD R28, R112, -R5 ;  /* 0x80000005701c7221 */ /* 0x000fe20000000000 */
[----:B0-----:R-:W-:Y:S01]  /*6d10*/  HMMA.16816.F32 R20, R76, R84, R20 ;  /* 0x000000544c14723c */ /* 0x001fe20000001814 */
[----:B------:R-:W-:Y:S01]  /*6d20*/  FADD R32, R121, -R4 ;  /* 0x8000000479207221 */ /* 0x000fe20000000000 */
[----:B------:R0:W-:Y:S01]  /*6d30*/  MUFU.EX2 R49, R33 ;  /* 0x0000002100317308 */ /* 0x0001e20000000800 */
[----:B------:R-:W-:Y:S01]  /*6d40*/  FADD R83, R83, R106 ;  /* 0x0000006a53537221 */ /* 0x000fe20000000000 */
[----:B------:R-:W-:Y:S01]  /*6d50*/  FMUL R6, R6, 1.4426950216293334961 ;  /* 0x3fb8aa3b06067820 */ /* 0x000fe20000400000 */
[----:B------:R-:W-:Y:S01]  /*6d60*/  FMUL R32, R32, 1.4426950216293334961 ;  /* 0x3fb8aa3b20207820 */ /* 0x000fe20000400000 */
[----:B------:R-:W-:-:S04]  /*6d70*/  FADD R101, R81, R101 ;  /* 0x0000006551657221 */ /* 0x000fc80000000000 */
[----:B------:R-:W-:Y:S01]  /*6d80*/  MUFU.EX2 R29, R29 ;  /* 0x0000001d001d7308 */ /* 0x000fe20000000800 */
[----:B0-----:R-:W-:Y:S01]  /*6d90*/  FADD R33, R122, -R4 ;  /* 0x800000047a217221 */ /* 0x001fe20000000000 */
[----:B-1----:R-:W-:Y:S01]  /*6da0*/  HMMA.16816.F32 R24, R76, R52, R24 ;  /* 0x000000344c18723c */ /* 0x002fe20000001818 */
[----:B------:R-:W-:Y:S01]  /*6db0*/  FMUL R95, R95, 1.4426950216293334961 ;  /* 0x3fb8aa3b5f5f7820 */ /* 0x000fe20000400000 */
[----:B------:R-:W-:Y:S01]  /*6dc0*/  FMUL R9, R9, 1.4426950216293334961 ;  /* 0x3fb8aa3b09097820 */ /* 0x000fe20000400000 */
[----:B------:R-:W-:Y:S01]  /*6dd0*/  FMUL R85, R33, 1.4426950216293334961 ;  /* 0x3fb8aa3b21557820 */ /* 0x000fe20000400000 */
[----:B------:R-:W-:Y:S01]  /*6de0*/  FMUL R8, R8, 1.4426950216293334961 ;  /* 0x3fb8aa3b08087820 */ /* 0x000fe20000400000 */
[----:B------:R-:W0:Y:S01]  /*6df0*/  LDSM.16.M88.4 R64, [R3+UR8+0x8080] ;  /* 0x008080080340783b */ /* 0x000e220008000200 */
[----:B------:R1:W-:Y:S01]  /*6e00*/  MUFU.EX2 R98, R32 ;  /* 0x0000002000627308 */ /* 0x0003e20000000800 */
[----:B------:R-:W-:Y:S01]  /*6e10*/  FADD R33, R82, R101 ;  /* 0x0000006552217221 */ /* 0x000fe20000000000 */
[----:B------:R-:W-:Y:S01]  /*6e20*/  FMUL R13, R13, 1.4426950216293334961 ;  /* 0x3fb8aa3b0d0d7820 */ /* 0x000fe20000400000 */
[----:B-1----:R-:W-:-:S02]  /*6e30*/  FADD R32, R80, R83 ;  /* 0x0000005350207221 */ /* 0x002fc40000000000 */
[----:B------:R-:W-:Y:S02]  /*6e40*/  FADD R33, R15, R33 ;  /* 0x000000210f217221 */ /* 0x000fe40000000000 */
[----:B------:R-:W-:Y:S01]  /*6e50*/  FADD R32, R89, R32 ;  /* 0x0000002059207221 */ /* 0x000fe20000000000 */
[----:B------:R-:W-:Y:S01]  /*6e60*/  FMUL R14, R14, 1.4426950216293334961 ;  /* 0x3fb8aa3b0e0e7820 */ /* 0x000fe20000400000 */
[----:B------:R-:W-:Y:S02]  /*6e70*/  FADD R33, R88, R33 ;  /* 0x0000002158217221 */ /* 0x000fe40000000000 */
[----:B------:R-:W-:Y:S01]  /*6e80*/  FADD R32, R96, R32 ;  /* 0x0000002060207221 */ /* 0x000fe20000000000 */
[----:B------:R-:W1:Y:S01]  /*6e90*/  MUFU.EX2 R13, R13 ;  /* 0x0000000d000d7308 */ /* 0x000e620000000800 */
[----:B------:R-:W-:Y:S02]  /*6ea0*/  FMUL R28, R28, 1.4426950216293334961 ;  /* 0x3fb8aa3b1c1c7820 */ /* 0x000fe40000400000 */
[----:B------:R-:W-:Y:S01]  /*6eb0*/  FADD R32, R18, R32 ;  /* 0x0000002012207221 */ /* 0x000fe20000000000 */
[----:B------:R-:W-:-:S03]  /*6ec0*/  FADD R33, R19, R33 ;  /* 0x0000002113217221 */ /* 0x000fc60000000000 */
[----:B------:R-:W-:Y:S01]  /*6ed0*/  FADD R32, R16, R32 ;  /* 0x0000002010207221 */ /* 0x000fe20000000000 */
[----:B------:R-:W0:Y:S01]  /*6ee0*/  MUFU.EX2 R14, R14 ;  /* 0x0000000e000e7308 */ /* 0x000e220000000800 */
[----:B------:R-:W-:Y:S01]  /*6ef0*/  FADD R33, R17, R33 ;  /* 0x0000002111217221 */ /* 0x000fe20000000000 */
[----:B------:R-:W-:Y:S01]  /*6f00*/  FADD R52, R123, -R5 ;  /* 0x800000057b347221 */ /* 0x000fe20000000000 */
[----:B------:R-:W-:-:S05]  /*6f10*/  FADD R32, R90, R32 ;  /* 0x000000205a207221 */ /* 0x000fca0000000000 */
[----:B------:R-:W-:Y:S01]  /*6f20*/  MUFU.EX2 R7, R7 ;  /* 0x0000000700077308 */ /* 0x000fe20000000800 */
[----:B------:R-:W-:-:S07]  /*6f30*/  FADD R33, R12, R33 ;  /* 0x000000210c217221 */ /* 0x000fce0000000000 */
[----:B------:R-:W0:Y:S01]  /*6f40*/  MUFU.EX2 R28, R28 ;  /* 0x0000001c001c7308 */ /* 0x000e220000000800 */
[----:B------:R-:W-:Y:S01]  /*6f50*/  FADD R92, R92, R32 ;  /* 0x000000205c5c7221 */ /* 0x000fe20000000000 */
[----:B------:R-:W-:-:S06]  /*6f60*/  FMUL R52, R52, 1.4426950216293334961 ;  /* 0x3fb8aa3b34347820 */ /* 0x000fcc0000400000 */
[----:B------:R-:W0:Y:S01]  /*6f70*/  MUFU.EX2 R6, R6 ;  /* 0x0000000600067308 */ /* 0x000e220000000800 */
[----:B------:R-:W-:Y:S01]  /*6f80*/  FADD R91, R91, R33 ;  /* 0x000000215b5b7221 */ /* 0x000fe20000000000 */
[----:B-1----:R-:W-:-:S06]  /*6f90*/  FADD R92, R13, R92 ;  /* 0x0000005c0d5c7221 */ /* 0x002fcc0000000000 */
[----:B------:R-:W1:Y:S01]  /*6fa0*/  MUFU.EX2 R95, R95 ;  /* 0x0000005f005f7308 */ /* 0x000e620000000800 */
[----:B------:R-:W-:Y:S01]  /*6fb0*/  FADD R91, R29, R91 ;  /* 0x0000005b1d5b7221 */ /* 0x000fe20000000000 */
[C---:B0-----:R-:W-:Y:S01]  /*6fc0*/  FADD R92, R14.reuse, R92 ;  /* 0x0000005c0e5c7221 */ /* 0x041fe20000000000 */
[----:B------:R-:W-:-:S05]  /*6fd0*/  F2FP.F16.F32.PACK_AB R80, R14, R13 ;  /* 0x0000000d0e50723e */ /* 0x000fca00000000ff */
[----:B------:R0:W-:Y:S01]  /*6fe0*/  MUFU.EX2 R84, R8 ;  /* 0x0000000800547308 */ /* 0x0001e20000000800 */
[----:B------:R-:W-:Y:S01]  /*6ff0*/  FADD R91, R28, R91 ;  /* 0x0000005b1c5b7221 */ /* 0x000fe20000000000 */
[--C-:B------:R-:W-:Y:S01]  /*7000*/  FADD R93, R57, -R4.reuse ;  /* 0x80000004395d7221 */ /* 0x100fe20000000000 */
[----:B------:R-:W-:-:S05]  /*7010*/  FADD R99, R58, -R4 ;  /* 0x800000043a637221 */ /* 0x000fca0000000000 */
[----:B------:R-:W-:Y:S01]  /*7020*/  MUFU.EX2 R94, R94 ;  /* 0x0000005e005e7308 */ /* 0x000fe20000000800 */
[----:B0-----:R-:W-:Y:S01]  /*7030*/  FADD R8, R119, -R5 ;  /* 0x8000000577087221 */ /* 0x001fe20000000000 */
[----:B------:R-:W-:Y:S01]  /*7040*/  FMUL R100, R100, 1.4426950216293334961 ;  /* 0x3fb8aa3b64647820 */ /* 0x000fe20000400000 */
[----:B------:R-:W-:Y:S01]  /*7050*/  F2FP.F16.F32.PACK_AB R83, R49, R48 ;  /* 0x000000303153723e */ /* 0x000fe200000000ff */
[----:B------:R-:W-:Y:S01]  /*7060*/  HMMA.16816.F32 R60, R76, R64, R60 ;  /* 0x000000404c3c723c */ /* 0x000fe2000000183c */
[----:B------:R-:W-:Y:S03]  /*7070*/  LDSM.16.M88.4 R16, [R114+UR8+0xb080] ;  /* 0x00b080087210783b */ /* 0x000fe60008000200 */
[----:B------:R-:W0:Y:S01]  /*7080*/  MUFU.EX2 R15, R52 ;  /* 0x00000034000f7308 */ /* 0x000e220000000800 */
[----:B------:R-:W-:Y:S01]  /*7090*/  FADD R92, R7, R92 ;  /* 0x0000005c075c7221 */ /* 0x000fe20000000000 */
[----:B------:R-:W-:-:S06]  /*70a0*/  F2FP.F16.F32.PACK_AB R82, R6, R7 ;  /* 0x000000070652723e */ /* 0x000fcc00000000ff */
[----:B------:R0:W1:Y:S01]  /*70b0*/  MUFU.EX2 R12, R9 ;  /* 0x00000009000c7308 */ /* 0x0000620000000800 */
[----:B------:R-:W-:Y:S01]  /*70c0*/  FADD R7, R48, R91 ;  /* 0x0000005b30077221 */ /* 0x000fe20000000000 */
[----:B------:R-:W-:Y:S01]  /*70d0*/  FMUL R8, R8, 1.4426950216293334961 ;  /* 0x3fb8aa3b08087820 */ /* 0x000fe20000400000 */
[----:B------:R-:W2:Y:S01]  /*70e0*/  LDSM.16.M88.4 R56, [R3+UR8+0xb080] ;  /* 0x00b080080338783b */ /* 0x000ea20008000200 */
[----:B0-----:R-:W-:-:S04]  /*70f0*/  FADD R9, R118, -R5 ;  /* 0x8000000576097221 */ /* 0x001fc80000000000 */
[----:B------:R-:W-:Y:S01]  /*7100*/  FMUL R9, R9, 1.4426950216293334961 ;  /* 0x3fb8aa3b09097820 */ /* 0x000fe20000400000 */
[----:B------:R-:W-:Y:S01]  /*7110*/  FADD R6, R6, R92 ;  /* 0x0000005c06067221 */ /* 0x000fe20000000000 */
[----:B------:R-:W-:Y:S02]  /*7120*/  FADD R7, R49, R7 ;  /* 0x0000000731077221 */ /* 0x000fe40000000000 */
[----:B------:R-:W-:Y:S08]  /*7130*/  MUFU.EX2 R13, R9 ;  /* 0x00000009000d7308 */ /* 0x000ff00000000800 */
[----:B------:R1:W-:Y:S02]  /*7140*/  MUFU.EX2 R88, R8 ;  /* 0x0000000800587308 */ /* 0x0003e40000000800 */
[----:B-1----:R-:W-:Y:S01]  /*7150*/  FADD R8, R95, R6 ;  /* 0x000000065f087221 */ /* 0x002fe20000000000 */
[----:B----4-:R-:W-:-:S04]  /*7160*/  FADD R9, R116, -R5 ;  /* 0x8000000574097221 */ /* 0x010fc80000000000 */
[----:B------:R-:W-:Y:S01]  /*7170*/  FMUL R6, R9, 1.4426950216293334961 ;  /* 0x3fb8aa3b09067820 */ /* 0x000fe20000400000 */
[----:B------:R-:W-:Y:S01]  /*7180*/  FADD R9, R15, R7 ;  /* 0x000000070f097221 */ /* 0x000fe20000000000 */
[--C-:B--2---:R-:W-:Y:S02]  /*7190*/  FADD R7, R0, -R5.reuse ;  /* 0x8000000500077221 */ /* 0x104fe40000000000 */
[----:B------:R0:W5:Y:S04]  /*71a0*/  LDL.LU R0, [R1+0x15c] ;  /* 0x00015c0001007983 */ /* 0x0001680000300800 */
[----:B------:R-:W2:Y:S04]  /*71b0*/  LDL.LU R90, [R1+0x4c] ;  /* 0x00004c00015a7983 */ /* 0x000ea80000300800 */
[----:B------:R-:W4:Y:S01]  /*71c0*/  LDL.LU R89, [R1+0x48] ;  /* 0x0000480001597983 */ /* 0x000f220000300800 */
[----:B------:R-:W-:Y:S01]  /*71d0*/  FMUL R93, R93, 1.4426950216293334961 ;  /* 0x3fb8aa3b5d5d7820 */ /* 0x000fe20000400000 */
[----:B---3--:R-:W-:Y:S01]  /*71e0*/  FADD R14, R117, -R5 ;  /* 0x80000005750e7221 */ /* 0x008fe20000000000 */
[----:B------:R-:W-:Y:S01]  /*71f0*/  FMUL R99, R99, 1.4426950216293334961 ;  /* 0x3fb8aa3b63637820 */ /* 0x000fe20000400000 */
[----:B------:R-:W-:Y:S01]  /*7200*/  MUFU.EX2 R100, R100 ;  /* 0x0000006400647308 */ /* 0x000fe20000000800 */
[----:B------:R-:W-:Y:S01]  /*7210*/  F2FP.F16.F32.PACK_AB R81, R28, R29 ;  /* 0x0000001d1c51723e */ /* 0x000fe200000000ff */
[----:B------:R-:W-:Y:S01]  /*7220*/  FMUL R14, R14, 1.4426950216293334961 ;  /* 0x3fb8aa3b0e0e7820 */ /* 0x000fe20000400000 */
[----:B------:R-:W-:Y:S01]  /*7230*/  FADD R8, R94, R8 ;  /* 0x000000085e087221 */ /* 0x000fe20000000000 */
[----:B------:R-:W-:Y:S01]  /*7240*/  FADD R9, R84, R9 ;  /* 0x0000000954097221 */ /* 0x000fe20000000000 */
[----:B------:R-:W-:-:S03]  /*7250*/  FMUL R7, R7, 1.4426950216293334961 ;  /* 0x3fb8aa3b07077820 */ /* 0x000fc60000400000 */
[----:B------:R-:W-:Y:S08]  /*7260*/  MUFU.EX2 R85, R85 ;  /* 0x0000005500557308 */ /* 0x000ff00000000800 */
[----:B------:R-:W1:Y:S01]  /*7270*/  MUFU.EX2 R93, R93 ;  /* 0x0000005d005d7308 */ /* 0x000e620000000800 */
[----:B------:R-:W-:Y:S01]  /*7280*/  FADD R8, R97, R8 ;  /* 0x0000000861087221 */ /* 0x000fe20000000000 */
[C---:B------:R-:W-:Y:S01]  /*7290*/  HMMA.16816.F32 R44, R80.reuse, R50, R44 ;  /* 0x00000032502c723c */ /* 0x040fe2000000182c */
[----:B------:R-:W3:Y:S04]  /*72a0*/  LDSM.16.M88.4 R48, [R114+UR8+0x8080] ;  /* 0x008080087230783b */ /* 0x000ee80008000200 */
[----:B------:R-:W-:Y:S01]  /*72b0*/  LDSM.16.M88.4 R116, [R114+UR8+0x9080] ;  /* 0x009080087274783b */ /* 0x000fe20008000200 */
[----:B------:R-:W0:Y:S01]  /*72c0*/  MUFU.EX2 R99, R99 ;  /* 0x0000006300637308 */ /* 0x000e220000000800 */
[----:B------:R-:W-:Y:S01]  /*72d0*/  FADD R9, R12, R9 ;  /* 0x000000090c097221 */ /* 0x000fe20000000000 */
[----:B------:R-:W-:Y:S01]  /*72e0*/  HMMA.16816.F32 R32, R80, R34, R40 ;  /* 0x000000225020723c */ /* 0x000fe20000001828 */
[----:B------:R-:W-:Y:S05]  /*72f0*/  LDSM.16.M88.4 R40, [R114+UR8+0x8880] ;  /* 0x008880087228783b */ /* 0x000fea0008000200 */
[----:B------:R-:W0:Y:S01]  /*7300*/  MUFU.EX2 R14, R14 ;  /* 0x0000000e000e7308 */ /* 0x000e220000000800 */
[----:B-1----:R-:W-:Y:S01]  /*7310*/  FADD R8, R93, R8 ;  /* 0x000000085d087221 */ /* 0x002fe20000000000 */
[----:B------:R-:W-:-:S06]  /*7320*/  FADD R9, R88, R9 ;  /* 0x0000000958097221 */ /* 0x000fcc0000000000 */
[----:B------:R-:W1:Y:S01]  /*7330*/  MUFU.EX2 R6, R6 ;  /* 0x0000000600067308 */ /* 0x000e620000000800 */
[----:B------:R-:W-:Y:S01]  /*7340*/  FADD R8, R100, R8 ;  /* 0x0000000864087221 */ /* 0x000fe20000000000 */
[----:B------:R-:W-:-:S06]  /*7350*/  FADD R9, R13, R9 ;  /* 0x000000090d097221 */ /* 0x000fcc0000000000 */
[----:B------:R-:W3:Y:S01]  /*7360*/  MUFU.EX2 R7, R7 ;  /* 0x0000000700077308 */ /* 0x000ee20000000800 */
[----:B0-----:R-:W-:Y:S01]  /*7370*/  FADD R8, R99, R8 ;  /* 0x0000000863087221 */ /* 0x001fe20000000000 */
[----:B------:R-:W-:Y:S01]  /*7380*/  HMMA.16816.F32 R68, R76, R56, R68 ;  /* 0x000000384c44723c */ /* 0x000fe20000001844 */
[----:B------:R-:W-:Y:S01]  /*7390*/  FADD R9, R14, R9 ;  /* 0x000000090e097221 */ /* 0x000fe20000000000 */
[----:B------:R-:W-:Y:S01]  /*73a0*/  LDSM.16.M88.4 R76, [R114+UR8+0xb880] ;  /* 0x00b88008724c783b */ /* 0x000fe20008000200 */
[----:B------:R-:W-:Y:S02]  /*73b0*/  FADD R8, R98, R8 ;  /* 0x0000000862087221 */ /* 0x000fe40000000000 */
[----:B-1----:R-:W-:Y:S02]  /*73c0*/  FADD R9, R6, R9 ;  /* 0x0000000906097221 */ /* 0x002fe40000000000 */
[----:B------:R-:W-:Y:S01]  /*73d0*/  FADD R8, R85, R8 ;  /* 0x0000000855087221 */ /* 0x000fe20000000000 */
[----:B------:R-:W-:Y:S01]  /*73e0*/  HMMA.16816.F32 R64, R80, R66, R60 ;  /* 0x000000425040723c */ /* 0x000fe2000000183c */
[----:B------:R-:W-:Y:S01]  /*73f0*/  LDSM.16.M88.4 R60, [R114+UR8+0xa880] ;  /* 0x00a88008723c783b */ /* 0x000fe20008000200 */
[----:B---3--:R-:W-:-:S06]  /*7400*/  FADD R9, R7, R9 ;  /* 0x0000000907097221 */ /* 0x008fcc0000000000 */
[C---:B------:R-:W-:Y:S01]  /*7410*/  HMMA.16816.F32 R20, R80.reuse, R86, R20 ;  /* 0x000000565014723c */ /* 0x040fe20000001814 */
[----:B------:R-:W0:Y:S04]  /*7420*/  SHFL.BFLY PT, R86, R8, 0x2, 0x1f ;  /* 0x0c401f0008567f89 */ /* 0x000e2800000e0000 */
[----:B------:R-:W1:Y:S03]  /*7430*/  SHFL.BFLY PT, R87, R9, 0x2, 0x1f ;  /* 0x0c401f0009577f89 */ /* 0x000e6600000e0000 */
[C---:B------:R-:W-:Y:S01]  /*7440*/  HMMA.16816.F32 R28, R80.reuse, R30, R36 ;  /* 0x0000001e501c723c */ /* 0x040fe20000001824 */
[----:B------:R-:W-:Y:S07]  /*7450*/  LDSM.16.M88.4 R36, [R114+UR8+0x9880] ;  /* 0x009880087224783b */ /* 0x000fee0008000200 */
[C---:B------:R-:W-:Y:S01]  /*7460*/  HMMA.16816.F32 R52, R80.reuse, R54, R24 ;  /* 0x000000365034723c */ /* 0x040fe20000001818 */
[----:B------:R-:W-:Y:S07]  /*7470*/  LDSM.16.M88.4 R24, [R114+UR8+0xa080] ;  /* 0x00a080087218783b */ /* 0x000fee0008000200 */
[----:B------:R-:W-:Y:S01]  /*7480*/  HMMA.16816.F32 R56, R80, R58, R68 ;  /* 0x0000003a5038723c */ /* 0x000fe20000001844 */
[----:B------:R-:W-:-:S02]  /*7490*/  F2FP.F16.F32.PACK_AB R68, R94, R95 ;  /* 0x0000005f5e44723e */ /* 0x000fc400000000ff */
[----:B------:R-:W-:Y:S02]  /*74a0*/  F2FP.F16.F32.PACK_AB R69, R84, R15 ;  /* 0x0000000f5445723e */ /* 0x000fe400000000ff */
[----:B------:R-:W-:Y:S02]  /*74b0*/  F2FP.F16.F32.PACK_AB R70, R93, R97 ;  /* 0x000000615d46723e */ /* 0x000fe400000000ff */
[----:B------:R-:W-:-:S07]  /*74c0*/  F2FP.F16.F32.PACK_AB R71, R88, R12 ;  /* 0x0000000c5847723e */ /* 0x000fce00000000ff */
[----:B------:R-:W-:Y:S01]  /*74d0*/  HMMA.16816.F32 R64, R68, R48, R64 ;  /* 0x000000304440723c */ /* 0x000fe20000001840 */
[----:B0-----:R-:W-:-:S07]  /*74e0*/  FADD R86, R8, R86 ;  /* 0x0000005608567221 */ /* 0x001fce0000000000 */
[----:B------:R-:W-:Y:S01]  /*74f0*/  HMMA.16816.F32 R44, R68, R40, R44 ;  /* 0x00000028442c723c */ /* 0x000fe2000000182c */
[----:B-1----:R-:W-:Y:S01]  /*7500*/  FADD R87, R9, R87 ;  /* 0x0000005709577221 */ /* 0x002fe20000000000 */
[----:B------:R-:W-:Y:S02]  /*7510*/  F2FP.F16.F32.PACK_AB R13, R14, R13 ;  /* 0x0000000d0e0d723e */ /* 0x000fe400000000ff */
[----:B------:R-:W-:-:S04]  /*7520*/  F2FP.F16.F32.PACK_AB R12, R99, R100 ;  /* 0x00000064630c723e */ /* 0x000fc800000000ff */
[----:B------:R-:W-:Y:S01]  /*7530*/  HMMA.16816.F32 R72, R80, R10, R72 ;  /* 0x0000000a5048723c */ /* 0x000fe20000001848 */
[----:B------:R-:W-:Y:S02]  /*7540*/  F2FP.F16.F32.PACK_AB R14, R85, R98 ;  /* 0x00000062550e723e */ /* 0x000fe400000000ff */
[----:B------:R-:W-:-:S05]  /*7550*/  F2FP.F16.F32.PACK_AB R15, R7, R6 ;  /* 0x00000006070f723e */ /* 0x000fca00000000ff */
[----:B------:R-:W-:Y:S01]  /*7560*/  HMMA.16816.F32 R56, R68, R16, R56 ;  /* 0x000000104438723c */ /* 0x000fe20000001838 */
[----:B------:R-:W0:Y:S04]  /*7570*/  SHFL.BFLY PT, R16, R86, 0x1, 0x1f ;  /* 0x0c201f0056107f89 */ /* 0x000e2800000e0000 */
[----:B------:R-:W1:Y:S03]  /*7580*/  SHFL.BFLY PT, R17, R87, 0x1, 0x1f ;  /* 0x0c201f0057117f89 */ /* 0x000e6600000e0000 */
[C---:B------:R-:W-:Y:S08]  /*7590*/  HMMA.16816.F32 R48, R12.reuse, R50, R64 ;  /* 0x000000320c30723c */ /* 0x040ff00000001840 */
[----:B------:R-:W-:Y:S08]  /*75a0*/  HMMA.16816.F32 R40, R12, R42, R44 ;  /* 0x0000002a0c28723c */ /* 0x000ff0000000182c */
[----:B------:R-:W-:Y:S01]  /*75b0*/  HMMA.16816.F32 R32, R68, R116, R32 ;  /* 0x000000744420723c */ /* 0x000fe20000001820 */
[----:B0-----:R-:W-:-:S07]  /*75c0*/  FADD R16, R86, R16 ;  /* 0x0000001056107221 */ /* 0x001fce0000000000 */
[C---:B------:R-:W-:Y:S08]  /*75d0*/  HMMA.16816.F32 R28, R68.reuse, R36, R28 ;  /* 0x00000024441c723c */ /* 0x040ff0000000181c */
[C---:B------:R-:W-:Y:S08]  /*75e0*/  HMMA.16816.F32 R52, R68.reuse, R24, R52 ;  /* 0x000000184434723c */ /* 0x040ff00000001834 */
[C---:B------:R-:W-:Y:S08]  /*75f0*/  HMMA.16816.F32 R20, R68.reuse, R60, R20 ;  /* 0x0000003c4414723c */ /* 0x040ff00000001814 */
[----:B------:R-:W-:Y:S01]  /*7600*/  HMMA.16816.F32 R8, R68, R76, R72 ;  /* 0x0000004c4408723c */ /* 0x000fe20000001848 */
[----:B-1----:R-:W-:Y:S01]  /*7610*/  FADD R17, R87, R17 ;  /* 0x0000001157117221 */ /* 0x002fe20000000000 */
[----:B------:R0:W-:Y:S04]  /*7620*/  STL.64 [R1+0x10], R48 ;  /* 0x0000103001007387 */ /* 0x0001e80000100a00 */
[----:B------:R0:W-:Y:S04]  /*7630*/  STL.64 [R1+0x18], R50 ;  /* 0x0000183201007387 */ /* 0x0001e80000100a00 */
[----:B------:R0:W-:Y:S04]  /*7640*/  STL.64 [R1], R40 ;  /* 0x0000002801007387 */ /* 0x0001e80000100a00 */
[----:B------:R0:W-:Y:S01]  /*7650*/  STL.64 [R1+0x8], R42 ;  /* 0x0000082a01007387 */ /* 0x0001e20000100a00 */
[----:B------:R-:W-:Y:S01]  /*7660*/  UIADD3 UR6, UP0, UPT, UR6, 0x80, URZ ;  /* 0x0000008006067890 */ /* 0x000fe2000ff1e0ff */
[----:B------:R-:W-:Y:S03]  /*7670*/  HMMA.16816.F32 R116, R12, R118, R32 ;  /* 0x000000760c74723c */ /* 0x000fe60000001820 */
[----:B------:R-:W-:-:S02]  /*7680*/  UIADD3.X UR7, UPT, UPT, URZ, UR7, URZ, UP0, !UPT ;  /* 0x00000007ff077290 */ /* 0x000fc400087fe4ff */
[----:B------:R-:W-:-:S03]  /*7690*/  UISETP.GE.U32.AND UP0, UPT, UR6, UR16, UPT ;  /* 0x000000100600728c */ /* 0x000fc6000bf06070 */
[----:B------:R-:W-:Y:S01]  /*76a0*/  HMMA.16816.F32 R36, R12, R38, R28 ;  /* 0x000000260c24723c */ /* 0x000fe2000000181c */
[----:B------:R-:W-:-:S07]  /*76b0*/  UISETP.GE.U32.AND.EX UP0, UPT, UR7, URZ, UPT, UP0 ;  /* 0x000000ff0700728c */ /* 0x000fce000bf06100 */
[C---:B------:R-:W-:Y:S08]  /*76c0*/  HMMA.16816.F32 R52, R12.reuse, R26, R52 ;  /* 0x0000001a0c34723c */ /* 0x040ff00000001834 */
[C---:B------:R-:W-:Y:S08]  /*76d0*/  HMMA.16816.F32 R60, R12.reuse, R62, R20 ;  /* 0x0000003e0c3c723c */ /* 0x040ff00000001814 */
[C---:B------:R-:W-:Y:S08]  /*76e0*/  HMMA.16816.F32 R56, R12.reuse, R18, R56 ;  /* 0x000000120c38723c */ /* 0x040ff00000001838 */
[----:B------:R-:W-:Y:S01]  /*76f0*/  HMMA.16816.F32 R76, R12, R78, R8 ;  /* 0x0000004e0c4c723c */ /* 0x000fe20000001808 */
[----:B------:R-:W-:-:S02]  /*7700*/  ULEA UR5, UR13, UR5, 0x7 ;  /* 0x000000050d057291 */ /* 0x000fc4000f8e38ff */
[----:B------:R-:W-:Y:S01]  /*7710*/  ULEA UR4, UR11, UR4, 0x7 ;  /* 0x000000040b047291 */ /* 0x000fe2000f8e38ff */
[----:B--2---:R-:W-:Y:S02]  /*7720*/  FFMA R90, R2, R90, R16 ;  /* 0x0000005a025a7223 */ /* 0x004fe40000000010 */
[----:B------:R0:W5:Y:S01]  /*7730*/  LDL.LU R2, [R1+0x158] ;  /* 0x0001580001027983 */ /* 0x0001620000300800 */
[----:B----4-:R-:W-:-:S03]  /*7740*/  FFMA R89, R124, R89, R17 ;  /* 0x000000597c597223 */ /* 0x010fc60000000011 */
[----:B------:R0:W5:Y:S04]  /*7750*/  LDL.LU R124, [R1+0x154] ;  /* 0x00015400017c7983 */ /* 0x0001680000300800 */
[----:B------:R0:W-:Y:S04]  /*7760*/  STL [R1+0x4c], R90 ;  /* 0x00004c5a01007387 */ /* 0x0001e80000100800 */
[----:B------:R0:W-:Y:S04]  /*7770*/  STL [R1+0x3c], R4 ;  /* 0x00003c0401007387 */ /* 0x0001e80000100800 */
[----:B------:R0:W-:Y:S04]  /*7780*/  STL [R1+0x48], R89 ;  /* 0x0000485901007387 */ /* 0x0001e80000100800 */
[----:B------:R0:W-:Y:S01]  /*7790*/  STL [R1+0x40], R5 ;  /* 0x0000400501007387 */ /* 0x0001e20000100800 */
[----:B------:R-:W-:Y:S05]  /*77a0*/  BRA.U !UP0, `(.L_x_1) ;  /* 0xffffffa508447547 */ /* 0x000fea000b83ffff */
[----:B-----5:R-:W-:Y:S02]  /*77b0*/  IMAD.MOV.U32 R0, RZ, RZ, R4 ;  /* 0x000000ffff007224 */ /* 0x020fe400078e0004 */
[----:B------:R-:W-:-:S07]  /*77c0*/  IMAD.MOV.U32 R2, RZ, RZ, R5 ;  /* 0x000000ffff027224 */ /* 0x000fce00078e0005 */
.L_x_0:
[----:B------:R-:W2:Y:S01]  /*77d0*/  LDL.LU R13, [R1+0x10] ;  /* 0x00001000010d7983 */ /* 0x000ea20000300800 */
[----:B------:R-:W1:Y:S01]  /*77e0*/  LDCU.64 UR4, c[0x0][0x3e0] ;  /* 0x00007c00ff0477ac */ /* 0x000e620008000a00 */
[----:B------:R-:W3:Y:S02]  /*77f0*/  LDC.64 R44, c[0x0][0x398] ;  /* 0x0000e600ff2c7b82 */ /* 0x000ee40000000a00 */
[----:B------:R-:W4:Y:S04]  /*7800*/  LDL.LU R12, [R1+0x14] ;  /* 0x00001400010c7983 */ /* 0x000f280000300800 */
[----:B------:R-:W5:Y:S04]  /*7810*/  LDL.LU R11, [R1+0x18] ;  /* 0x00001800010b7983 */ /* 0x000f680000300800 */
[----:B------:R-:W3:Y:S04]  /*7820*/  LDL.LU R10, [R1+0x1c] ;  /* 0x00001c00010a7983 */ /* 0x000ee80000300800 */
[----:B------:R-:W3:Y:S04]  /*7830*/  LDL.LU R8, [R1+0x48] ;  /* 0x0000480001087983 */ /* 0x000ee80000300800 */
[----:B------:R-:W3:Y:S04]  /*7840*/  LDL.LU R9, [R1+0x4c] ;  /* 0x00004c0001097983 */ /* 0x000ee80000300800 */
[----:B------:R-:W3:Y:S04]  /*7850*/  LDL.LU R7, [R1] ;  /* 0x0000000001077983 */ /* 0x000ee80000300800 */
[----:B------:R-:W3:Y:S04]  /*7860*/  LDL.LU R6, [R1+0x4] ;  /* 0x0000040001067983 */ /* 0x000ee80000300800 */
[----:B0-----:R-:W3:Y:S04]  /*7870*/  LDL.LU R5, [R1+0x8] ;  /* 0x0000080001057983 */ /* 0x001ee80000300800 */
[----:B------:R-:W3:Y:S01]  /*7880*/  LDL.LU R4, [R1+0xc] ;  /* 0x00000c0001047983 */ /* 0x000ee20000300800 */
[----:B-1----:R-:W-:Y:S01]  /*7890*/  UIMAD UR4, UR9, UR4, URZ ;  /* 0x00000004090472a4 */ /* 0x002fe2000f8e02ff */
[----:B------:R-:W0:Y:S01]  /*78a0*/  S2R R3, SR_TID.X ;  /* 0x0000000000037919 */ /* 0x000e220000002100 */
[----:B------:R-:W1:Y:S01]  /*78b0*/  S2R R65, SR_CTAID.X ;  /* 0x0000000000417919 */ /* 0x000e620000002500 */
[----:B------:R-:W1:Y:S02]  /*78c0*/  S2R R64, SR_TID.X ;  /* 0x0000000000407919 */ /* 0x000e640000002100 */
[----:B-1----:R-:W-:-:S05]  /*78d0*/  PRMT R64, R64, 0x6540, R65 ;  /* 0x0000654040407816 */ /* 0x002fca0000000041 */
[----:B------:R-:W-:Y:S01]  /*78e0*/  IMAD R41, R64, UR5, RZ ;  /* 0x0000000540297c24 */ /* 0x000fe2000f8e02ff */
[----:B------:R-:W-:Y:S01]  /*78f0*/  USHF.L.U32 UR5, UR4, 0x1, URZ ;  /* 0x0000000104057899 */ /* 0x000fe200080006ff */
[----:B------:R-:W-:Y:S01]  /*7900*/  BAR.SYNC.DEFER_BLOCKING 0x0 ;  /* 0x0000000000007b1d */ /* 0x000fe20000010000 */
[----:B--2---:R-:W-:Y:S01]  /*7910*/  MOV R34, R13 ;  /* 0x0000000d00227202 */ /* 0x004fe20000000f00 */
[----:B----4-:R-:W-:Y:S01]  /*7920*/  IMAD.MOV.U32 R32, RZ, RZ, R12 ;  /* 0x000000ffff207224 */ /* 0x010fe200078e000c */
[----:B0-----:R-:W-:Y:S01]  /*7930*/  LOP3.LUT R12, R3, 0x8, RZ, 0xc0, !PT ;  /* 0x00000008030c7812 */ /* 0x001fe200078ec0ff */
[----:B-----5:R-:W-:Y:S01]  /*7940*/  IMAD.MOV.U32 R33, RZ, RZ, R11 ;  /* 0x000000ffff217224 */ /* 0x020fe200078e000b */
[----:B---3--:R-:W-:Y:S01]  /*7950*/  MOV R29, R10 ;  /* 0x0000000a001d7202 */ /* 0x008fe20000000f00 */
[----:B------:R-:W-:-:S04]  /*7960*/  IMAD.MOV.U32 R19, RZ, RZ, R8 ;  /* 0x000000ffff137224 */ /* 0x000fc800078e0008 */
[C---:B------:R-:W-:Y:S01]  /*7970*/  FMUL R10, R19.reuse, 8388608 ;  /* 0x4b000000130a7820 */ /* 0x040fe20000400000 */
[C---:B------:R-:W-:Y:S01]  /*7980*/  FSETP.GEU.AND P2, PT, R19.reuse, 1.175494350822287508e-38, PT ;  /* 0x008000001300780b */ /* 0x040fe20003f4e000 */
[----:B------:R-:W-:Y:S01]  /*7990*/  IMAD.MOV.U32 R20, RZ, RZ, R9 ;  /* 0x000000ffff147224 */ /* 0x000fe200078e0009 */
[----:B------:R-:W-:Y:S01]  /*79a0*/  FSETP.GT.AND P0, PT, |R19|, 8.50705917302346158658e+37, PT ;  /* 0x7e8000001300780b */ /* 0x000fe20003f04200 */
[----:B------:R-:W-:Y:S01]  /*79b0*/  IMAD.MOV.U32 R28, RZ, RZ, R7 ;  /* 0x000000ffff1c7224 */ /* 0x000fe200078e0007 */
[----:B------:R-:W-:Y:S01]  /*79c0*/  FSEL R10, R10, R19, !P2 ;  /* 0x000000130a0a7208 */ /* 0x000fe20005000000 */
[C---:B------:R-:W-:Y:S01]  /*79d0*/  FMUL R15, R20.reuse, 8388608 ;  /* 0x4b000000140f7820 */ /* 0x040fe20000400000 */
[----:B------:R-:W-:Y:S01]  /*79e0*/  FSETP.GEU.AND P1, PT, R20, 1.175494350822287508e-38, PT ;  /* 0x008000001400780b */ /* 0x000fe20003f2e000 */
[----:B------:R-:W-:Y:S01]  /*79f0*/  IMAD.MOV.U32 R18, RZ, RZ, R6 ;  /* 0x000000ffff127224 */ /* 0x000fe200078e0006 */
[----:B------:R-:W-:Y:S02]  /*7a00*/  LOP3.LUT R6, R3, 0x7, RZ, 0xc0, !PT ;  /* 0x0000000703067812 */ /* 0x000fe400078ec0ff */
[----:B------:R-:W-:-:S02]  /*7a10*/  FSEL R15, R15, R20, !P1 ;  /* 0x000000140f0f7208 */ /* 0x000fc40004800000 */
[----:B------:R-:W-:Y:S02]  /*7a20*/  LEA R7, R6, UR8, 0x4 ;  /* 0x0000000806077c11 */ /* 0x000fe4000f8e20ff */
[----:B------:R-:W-:Y:S01]  /*7a30*/  MOV R27, R5 ;  /* 0x00000005001b7202 */ /* 0x000fe20000000f00 */
[----:B------:R-:W-:Y:S01]  /*7a40*/  IMAD.MOV.U32 R25, RZ, RZ, R4 ;  /* 0x000000ffff197224 */ /* 0x000fe200078e0004 */
[----:B------:R-:W-:Y:S01]  /*7a50*/  FSETP.GEU.AND P3, PT, |R20|, 1.175494350822287508e-38, PT ;  /* 0x008000001400780b */ /* 0x000fe20003f6e200 */
[----:B------:R-:W-:Y:S02]  /*7a60*/  IMAD.SHL.U32 R4, R3, 0x4, RZ ;  /* 0x0000000403047824 */ /* 0x000fe400078e00ff */
[----:B------:R-:W-:Y:S01]  /*7a70*/  @P0 FMUL R33, R33, 0.25 ;  /* 0x3e80000021210820 */ /* 0x000fe20000400000 */
[----:B------:R-:W-:Y:S02]  /*7a80*/  IMAD R5, R6, -0x8, R7 ;  /* 0xfffffff806057824 */ /* 0x000fe400078e0207 */
[----:B------:R-:W-:Y:S01]  /*7a90*/  @P0 FMUL R25, R25, 0.25 ;  /* 0x3e80000019190820 */ /* 0x000fe20000400000 */
[----:B------:R-:W-:Y:S01]  /*7aa0*/  VIADD R6, R10, 0xc0cafb0d ;  /* 0xc0cafb0d0a067836 */ /* 0x000fe20000000000 */
[----:B------:R-:W-:Y:S01]  /*7ab0*/  LOP3.LUT R4, R4, 0x3c0, RZ, 0xc0, !PT ;  /* 0x000003c004047812 */ /* 0x000fe200078ec0ff */
[----:B------:R-:W-:Y:S01]  /*7ac0*/  @P0 FMUL R27, R27, 0.25 ;  /* 0x3e8000001b1b0820 */ /* 0x000fe20000400000 */
[----:B------:R-:W-:Y:S01]  /*7ad0*/  LEA R9, R12, R7, 0x9 ;  /* 0x000000070c097211 */ /* 0x000fe200078e48ff */
[----:B------:R-:W-:Y:S01]  /*7ae0*/  @P0 FMUL R39, R39, 0.25 ;  /* 0x3e80000027270820 */ /* 0x000fe20000400000 */
[----:B------:R-:W-:Y:S01]  /*7af0*/  IADD3 R11, PT, PT, R4, R5, RZ ;  /* 0x00000005040b7210 */ /* 0x000fe20007ffe0ff */
[----:B------:R-:W-:Y:S01]  /*7b00*/  VIADD R5, R15, 0xc0cafb0d ;  /* 0xc0cafb0d0f057836 */ /* 0x000fe20000000000 */
[----:B------:R-:W-:Y:S01]  /*7b10*/  SHF.L.U32 R4, R3, 0x3, RZ ;  /* 0x0000000303047819 */ /* 0x000fe200000006ff */
[----:B------:R-:W-:Y:S01]  /*7b20*/  @P0 FMUL R79, R79, 0.25 ;  /* 0x3e8000004f4f0820 */ /* 0x000fe20000400000 */
[----:B------:R-:W-:Y:S01]  /*7b30*/  LOP3.LUT R17, R6, 0xff800000, RZ, 0xc0, !PT ;  /* 0xff80000006117812 */ /* 0x000fe200078ec0ff */
[----:B------:R-:W-:Y:S01]  /*7b40*/  @P0 FMUL R78, R78, 0.25 ;  /* 0x3e8000004e4e0820 */ /* 0x000fe20000400000 */
[----:B------:R-:W-:Y:S01]  /*7b50*/  LOP3.LUT R22, R4, 0xf80, RZ, 0xc0, !PT ;  /* 0x00000f8004167812 */ /* 0x000fe200078ec0ff */
[----:B------:R-:W-:Y:S01]  /*7b60*/  @P0 FMUL R59, R59, 0.25 ;  /* 0x3e8000003b3b0820 */ /* 0x000fe20000400000 */
[----:B------:R-:W-:Y:S01]  /*7b70*/  FSEL R4, RZ, -23, P1 ;  /* 0xc1b80000ff047808 */ /* 0x000fe20000800000 */
[----:B------:R-:W-:Y:S01]  /*7b80*/  @P0 FMUL R58, R58, 0.25 ;  /* 0x3e8000003a3a0820 */ /* 0x000fe20000400000 */
[----:B------:R-:W-:Y:S01]  /*7b90*/  FSETP.GT.AND P1, PT, |R20|, 8.50705917302346158658e+37, PT ;  /* 0x7e8000001400780b */ /* 0x000fe20003f24200 */
[----:B------:R-:W-:Y:S01]  /*7ba0*/  @P0 FMUL R63, R63, 0.25 ;  /* 0x3e8000003f3f0820 */ /* 0x000fe20000400000 */
[----:B------:R-:W-:Y:S01]  /*7bb0*/  FSEL R6, RZ, -23, P2 ;  /* 0xc1b80000ff067808 */ /* 0x000fe20001000000 */
[----:B------:R-:W-:Y:S01]  /*7bc0*/  @P0 FMUL R62, R62, 0.25 ;  /* 0x3e8000003e3e0820 */ /* 0x000fe20000400000 */
[C---:B------:R-:W-:Y:S01]  /*7bd0*/  FSETP.GEU.AND P2, PT, |R19|.reuse, 1.175494350822287508e-38, PT ;  /* 0x008000001300780b */ /* 0x040fe20003f4e200 */
[----:B------:R-:W-:Y:S01]  /*7be0*/  @P0 FMUL R19, R19, 0.25 ;  /* 0x3e80000013130820 */ /* 0x000fe20000400000 */
[----:B------:R-:W-:Y:S01]  /*7bf0*/  LOP3.LUT R14, R5, 0xff800000, RZ, 0xc0, !PT ;  /* 0xff800000050e7812 */ /* 0x000fe200078ec0ff */
[----:B------:R-:W-:Y:S01]  /*7c00*/  @P0 FMUL R55, R55, 0.25 ;  /* 0x3e80000037370820 */ /* 0x000fe20000400000 */
[----:B------:R-:W-:Y:S01]  /*7c10*/  I2FP.F32.S32 R7, R17 ;  /* 0x0000001100077245 */ /* 0x000fe20000201400 */
[----:B------:R-:W-:Y:S01]  /*7c20*/  @P0 FMUL R54, R54, 0.25 ;  /* 0x3e80000036360820 */ /* 0x000fe20000400000 */
[----:B------:R-:W-:Y:S01]  /*7c30*/  I2FP.F32.S32 R5, R14 ;  /* 0x0000000e00057245 */ /* 0x000fe20000201400 */
[----:B------:R-:W-:Y:S01]  /*7c40*/  @P0 FMUL R38, R38, 0.25 ;  /* 0x3e80000026260820 */ /* 0x000fe20000400000 */
[----:B------:R-:W-:Y:S01]  /*7c50*/  @P0 FMUL R119, R119, 0.25 ;  /* 0x3e80000077770820 */ /* 0x000fe20000400000 */
[----:B------:R-:W-:Y:S01]  /*7c60*/  @P1 FMUL R20, R20, 0.25 ;  /* 0x3e80000014141820 */ /* 0x000fe20000400000 */
[----:B------:R-:W-:Y:S01]  /*7c70*/  @P1 FMUL R18, R18, 0.25 ;  /* 0x3e80000012121820 */ /* 0x000fe20000400000 */
[----:B------:R-:W-:Y:S01]  /*7c80*/  FFMA.FTZ R13, R5, 1.1920928955078125e-07, R4 ;  /* 0x34000000050d7823 */ /* 0x000fe20000010004 */
[----:B------:R-:W-:Y:S01]  /*7c90*/  @P1 FMUL R28, R28, 0.25 ;  /* 0x3e8000001c1c1820 */ /* 0x000fe20000400000 */
[----:B------:R-:W-:Y:S01]  /*7ca0*/  @!P2 FMUL R19, R19, 16777216 ;  /* 0x4b8000001313a820 */ /* 0x000fe20000400000 */
[----:B------:R-:W-:Y:S01]  /*7cb0*/  @!P3 FMUL R20, R20, 16777216 ;  /* 0x4b8000001414b820 */ /* 0x000fe20000400000 */
[----:B------:R-:W-:Y:S01]  /*7cc0*/  @P1 FMUL R34, R34, 0.25 ;  /* 0x3e80000022221820 */ /* 0x000fe20000400000 */
[----:B------:R-:W-:Y:S01]  /*7cd0*/  @!P2 FMUL R25, R25, 16777216 ;  /* 0x4b8000001919a820 */ /* 0x000fe20000400000 */
[----:B------:R-:W0:Y:S01]  /*7ce0*/  MUFU.RCP R4, R19 ;  /* 0x0000001300047308 */ /* 0x000e220000001000 */
[----:B------:R-:W-:Y:S01]  /*7cf0*/  @!P2 FMUL R27, R27, 16777216 ;  /* 0x4b8000001b1ba820 */ /* 0x000fe20000400000 */
[----:B------:R-:W-:Y:S01]  /*7d00*/  @!P2 FMUL R33, R33, 16777216 ;  /* 0x4b8000002121a820 */ /* 0x000fe20000400000 */
[----:B------:R-:W-:Y:S01]  /*7d10*/  @!P3 FMUL R18, R18, 16777216 ;  /* 0x4b8000001212b820 */ /* 0x000fe20000400000 */
[----:B------:R-:W-:Y:S01]  /*7d20*/  @P0 FMUL R118, R118, 0.25 ;  /* 0x3e80000076760820 */ /* 0x000fe20000400000 */
[----:B------:R-:W-:Y:S01]  /*7d30*/  @P0 FMUL R29, R29, 0.25 ;  /* 0x3e8000001d1d0820 */ /* 0x000fe20000400000 */
[----:B------:R-:W-:Y:S01]  /*7d40*/  @!P3 FMUL R28, R28, 16777216 ;  /* 0x4b8000001c1cb820 */ /* 0x000fe20000400000 */
[----:B------:R-:W-:Y:S01]  /*7d50*/  @!P3 FMUL R34, R34, 16777216 ;  /* 0x4b8000002222b820 */ /* 0x000fe20000400000 */
[----:B------:R-:W1:Y:S01]  /*7d60*/  MUFU.RCP R23, R20 ;  /* 0x0000001400177308 */ /* 0x000e620000001000 */
[----:B------:R-:W-:Y:S01]  /*7d70*/  FFMA.FTZ R16, R7, 1.1920928955078125e-07, R6 ;  /* 0x3400000007107823 */ /* 0x000fe20000010006 */
[----:B------:R-:W-:Y:S01]  /*7d80*/  @!P2 FMUL R39, R39, 16777216 ;  /* 0x4b8000002727a820 */ /* 0x000fe20000400000 */
[----:B------:R-:W-:Y:S01]  /*7d90*/  @!P2 FMUL R79, R79, 16777216 ;  /* 0x4b8000004f4fa820 */ /* 0x000fe20000400000 */
[----:B------:R-:W-:Y:S01]  /*7da0*/  @!P2 FMUL R78, R78, 16777216 ;  /* 0x4b8000004e4ea820 */ /* 0x000fe20000400000 */
[----:B------:R-:W-:Y:S01]  /*7db0*/  @!P2 FMUL R59, R59, 16777216 ;  /* 0x4b8000003b3ba820 */ /* 0x000fe20000400000 */
[----:B------:R-:W-:Y:S01]  /*7dc0*/  @!P2 FMUL R58, R58, 16777216 ;  /* 0x4b8000003a3aa820 */ /* 0x000fe20000400000 */
[----:B------:R-:W-:Y:S01]  /*7dd0*/  @!P2 FMUL R63, R63, 16777216 ;  /* 0x4b8000003f3fa820 */ /* 0x000fe20000400000 */
[----:B------:R-:W-:Y:S01]  /*7de0*/  @!P2 FMUL R62, R62, 16777216 ;  /* 0x4b8000003e3ea820 */ /* 0x000fe20000400000 */
[C---:B0-----:R-:W-:Y:S01]  /*7df0*/  FMUL R7, R4.reuse, R25 ;  /* 0x0000001904077220 */ /* 0x041fe20000400000 */
[C---:B------:R-:W-:Y:S01]  /*7e00*/  FMUL R6, R4.reuse, R27 ;  /* 0x0000001b04067220 */ /* 0x040fe20000400000 */
[----:B------:R-:W-:Y:S01]  /*7e10*/  FMUL R19, R4, R33 ;  /* 0x0000002104137220 */ /* 0x000fe20000400000 */
[----:B------:R-:W-:Y:S01]  /*7e20*/  @!P2 FMUL R55, R55, 16777216 ;  /* 0x4b8000003737a820 */ /* 0x000fe20000400000 */
[----:B------:R-:W-:Y:S01]  /*7e30*/  @!P2 FMUL R54, R54, 16777216 ;  /* 0x4b8000003636a820 */ /* 0x000fe20000400000 */
[----:B------:R-:W-:Y:S01]  /*7e40*/  @!P2 FMUL R38, R38, 16777216 ;  /* 0x4b8000002626a820 */ /* 0x000fe20000400000 */
[----:B------:R-:W-:Y:S01]  /*7e50*/  @!P2 FMUL R119, R119, 16777216 ;  /* 0x4b8000007777a820 */ /* 0x000fe20000400000 */
[----:B------:R-:W-:Y:S01]  /*7e60*/  @!P2 FMUL R118, R118, 16777216 ;  /* 0x4b8000007676a820 */ /* 0x000fe20000400000 */
[----:B-1----:R-:W-:Y:S01]  /*7e70*/  FMUL R5, R23, R18 ;  /* 0x0000001217057220 */ /* 0x002fe20000400000 */
[----:B------:R-:W-:Y:S01]  /*7e80*/  @!P2 FMUL R29, R29, 16777216 ;  /* 0x4b8000001d1da820 */ /* 0x000fe20000400000 */
[C---:B------:R-:W-:Y:S01]  /*7e90*/  FMUL R18, R23.reuse, R28 ;  /* 0x0000001c17127220 */ /* 0x040fe20000400000 */
[----:B------:R-:W-:Y:S01]  /*7ea0*/  FMUL R25, R23, R34 ;  /* 0x0000002217197220 */ /* 0x000fe20000400000 */
[----:B------:R-:W-:Y:S01]  /*7eb0*/  IADD3 R14, PT, PT, R15, -R14, RZ ;  /* 0x8000000e0f0e7210 */ /* 0x000fe20007ffe0ff */
[----:B------:R-:W-:Y:S01]  /*7ec0*/  IMAD.IADD R17, R10, 0x1, -R17 ;  /* 0x000000010a117824 */ /* 0x000fe200078e0a11 */
[----:B------:R-:W-:Y:S01]  /*7ed0*/  LEA.HI R12, R12, R11, RZ, 0x1f ;  /* 0x0000000b0c0c7211 */ /* 0x000fe200078ff8ff */
[----:B------:R-:W-:-:S02]  /*7ee0*/  IMAD.IADD R22, R22, 0x1, R9 ;  /* 0x0000000116167824 */ /* 0x000fc400078e0209 */
[C---:B------:R-:W-:Y:S01]  /*7ef0*/  FMUL R20, R4.reuse, R39 ;  /* 0x0000002704147220 */ /* 0x040fe20000400000 */
        /* <DEDUP_REMOVED lines=11> */
[----:B------:R-:W-:Y:S01]  /*7fb0*/  FMUL R40, R4, R118 ;  /* 0x0000007604287220 */ /* 0x000fe20000400000 */
[----:B------:R-:W-:Y:S01]  /*7fc0*/  F2FP.F16.F32.PACK_AB R6, R6, R19 ;  /* 0x000000130606723e */ /* 0x000fe200000000ff */
[----:B------:R-:W-:Y:S01]  /*7fd0*/  IMAD.MOV.U32 R19, RZ, RZ, 0x3dc6b27f ;  /* 0x3dc6b27fff137424 */ /* 0x000fe200078e00ff */
[----:B------:R-:W-:Y:S01]  /*7fe0*/  F2FP.F16.F32.PACK_AB R4, R18, R25 ;  /* 0x000000191204723e */ /* 0x000fe200000000ff */
[----:B------:R-:W-:Y:S01]  /*7ff0*/  FADD R14, R14, -1 ;  /* 0xbf8000000e0e7421 */ /* 0x000fe20000000000 */
[----:B------:R-:W-:Y:S01]  /*8000*/  FADD R18, R17, -1 ;  /* 0xbf80000011127421 */ /* 0x000fe20000000000 */
[----:B------:R-:W-:Y:S01]  /*8010*/  @P1 FMUL R32, R32, 0.25 ;  /* 0x3e80000020201820 */ /* 0x000fe20000400000 */
[----:B------:R-:W-:Y:S01]  /*8020*/  F2FP.F16.F32.PACK_AB R7, R7, R28 ;  /* 0x0000001c0707723e */ /* 0x000fe200000000ff */
[-C--:B------:R-:W-:Y:S01]  /*8030*/  FFMA.FTZ R17, R14, R19.reuse, -0.16845393180847167969 ;  /* 0xbe2c7f300e117423 */ /* 0x080fe20000010013 */
[----:B------:R-:W-:Y:S01]  /*8040*/  FFMA.FTZ R19, R18, R19, -0.16845393180847167969 ;  /* 0xbe2c7f3012137423 */ /* 0x000fe20000010013 */
[----:B------:R-:W-:Y:S01]  /*8050*/  @!P3 FMUL R32, R32, 16777216 ;  /* 0x4b8000002020b820 */ /* 0x000fe20000400000 */
[----:B------:R-:W-:Y:S01]  /*8060*/  @P1 FMUL R77, R77, 0.25 ;  /* 0x3e8000004d4d1820 */ /* 0x000fe20000400000 */
[----:B------:R-:W-:Y:S01]  /*8070*/  FFMA.FTZ R17, R14, R17, 0.1716887056827545166 ;  /* 0x3e2fcf2a0e117423 */ /* 0x000fe20000010011 */
[----:B------:R-:W-:Y:S01]  /*8080*/  FFMA.FTZ R19, R18, R19, 0.1716887056827545166 ;  /* 0x3e2fcf2a12137423 */ /* 0x000fe20000010013 */
[----:B------:R-:W-:Y:S01]  /*8090*/  FMUL R32, R23, R32 ;  /* 0x0000002017207220 */ /* 0x000fe20000400000 */
[----:B------:R-:W-:Y:S01]  /*80a0*/  @P1 FMUL R76, R76, 0.25 ;  /* 0x3e8000004c4c1820 */ /* 0x000fe20000400000 */
[----:B------:R-:W-:Y:S01]  /*80b0*/  FFMA.FTZ R17, R14, R17, -0.17900948226451873779 ;  /* 0xbe374e430e117423 */ /* 0x000fe20000010011 */
[----:B------:R-:W-:Y:S01]  /*80c0*/  FFMA.FTZ R19, R18, R19, -0.17900948226451873779 ;  /* 0xbe374e4312137423 */ /* 0x000fe20000010013 */
[----:B------:R-:W-:Y:S01]  /*80d0*/  @P1 FMUL R57, R57, 0.25 ;  /* 0x3e80000039391820 */ /* 0x000fe20000400000 */
[----:B------:R-:W-:Y:S01]  /*80e0*/  F2FP.F16.F32.PACK_AB R5, R5, R32 ;  /* 0x000000200505723e */ /* 0x000fe200000000ff */
[----:B------:R-:W-:Y:S01]  /*80f0*/  FFMA.FTZ R17, R14, R17, 0.20512372255325317383 ;  /* 0x3e520bf40e117423 */ /* 0x000fe20000010011 */
[----:B------:R-:W-:Y:S01]  /*8100*/  FFMA.FTZ R19, R18, R19, 0.20512372255325317383 ;  /* 0x3e520bf412137423 */ /* 0x000fe20000010013 */
[----:B------:R-:W-:Y:S01]  /*8110*/  @P1 FMUL R56, R56, 0.25 ;  /* 0x3e80000038381820 */ /* 0x000fe20000400000 */
[----:B------:R-:W-:Y:S01]  /*8120*/  @P1 FMUL R61, R61, 0.25 ;  /* 0x3e8000003d3d1820 */ /* 0x000fe20000400000 */
[----:B------:R-:W-:Y:S01]  /*8130*/  FFMA.FTZ R17, R14, R17, -0.24046532809734344482 ;  /* 0xbe763c8b0e117423 */ /* 0x000fe20000010011 */
[----:B------:R-:W-:Y:S01]  /*8140*/  FFMA.FTZ R19, R18, R19, -0.24046532809734344482 ;  /* 0xbe763c8b12137423 */ /* 0x000fe20000010013 */
[----:B------:R0:W-:Y:S01]  /*8150*/  STSM.16.M88.4 [R22], R4 ;  /* 0x0000000416007844 */ /* 0x0001e20000000200 */
[----:B------:R-:W-:Y:S01]  /*8160*/  @P1 FMUL R60, R60, 0.25 ;  /* 0x3e8000003c3c1820 */ /* 0x000fe20000400000 */
[----:B------:R-:W-:Y:S01]  /*8170*/  FFMA.FTZ R17, R14, R17, 0.28857114911079406738 ;  /* 0x3e93bf990e117423 */ /* 0x000fe20000010011 */
[----:B------:R-:W-:Y:S01]  /*8180*/  FFMA.FTZ R19, R18, R19, 0.28857114911079406738 ;  /* 0x3e93bf9912137423 */ /* 0x000fe20000010013 */
[----:B------:R-:W-:Y:S01]  /*8190*/  @P1 FMUL R53, R53, 0.25 ;  /* 0x3e80000035351820 */ /* 0x000fe20000400000 */
[----:B------:R-:W-:Y:S01]  /*81a0*/  @P1 FMUL R52, R52, 0.25 ;  /* 0x3e80000034341820 */ /* 0x000fe20000400000 */
[----:B------:R-:W-:Y:S01]  /*81b0*/  FFMA.FTZ R17, R14, R17, -0.36067417263984680176 ;  /* 0xbeb8aa490e117423 */ /* 0x000fe20000010011 */
[----:B------:R-:W-:Y:S01]  /*81c0*/  FFMA.FTZ R19, R18, R19, -0.36067417263984680176 ;  /* 0xbeb8aa4912137423 */ /* 0x000fe20000010013 */
[----:B------:R-:W-:Y:S01]  /*81d0*/  @P1 FMUL R37, R37, 0.25 ;  /* 0x3e80000025251820 */ /* 0x000fe20000400000 */
[----:B------:R-:W-:Y:S01]  /*81e0*/  @P1 FMUL R36, R36, 0.25 ;  /* 0x3e80000024241820 */ /* 0x000fe20000400000 */
[----:B------:R-:W-:Y:S01]  /*81f0*/  @P1 FMUL R117, R117, 0.25 ;  /* 0x3e80000075751820 */ /* 0x000fe20000400000 */
[----:B------:R-:W-:Y:S01]  /*8200*/  @P1 FMUL R116, R116, 0.25 ;  /* 0x3e80000074741820 */ /* 0x000fe20000400000 */
[----:B------:R-:W-:Y:S01]  /*8210*/  FFMA.FTZ R19, R18, R19, 0.48089820146560668945 ;  /* 0x3ef6384a12137423 */ /* 0x000fe20000010013 */
[----:B------:R-:W-:Y:S01]  /*8220*/  FFMA.FTZ R17, R14, R17, 0.48089820146560668945 ;  /* 0x3ef6384a0e117423 */ /* 0x000fe20000010011 */
[----:B------:R-:W-:Y:S01]  /*8230*/  @!P3 FMUL R77, R77, 16777216 ;  /* 0x4b8000004d4db820 */ /* 0x000fe20000400000 */
        /* <DEDUP_REMOVED lines=10> */
[----:B------:R-:W-:Y:S01]  /*82e0*/  ISETP.GE.U32.AND P1, PT, R15, 0x7f800000, PT ;  /* 0x7f8000000f00780c */ /* 0x000fe20003f26070 */
[----:B------:R-:W-:Y:S01]  /*82f0*/  @!P3 FMUL R116, R116, 16777216 ;  /* 0x4b8000007474b820 */ /* 0x000fe20000400000 */
[----:B------:R-:W-:Y:S01]  /*8300*/  FFMA.FTZ R19, R18, R19, -0.72134751081466674805 ;  /* 0xbf38aa3b12137423 */ /* 0x000fe20000010013 */
[----:B------:R-:W-:Y:S01]  /*8310*/  FFMA.FTZ R17, R14, R17, -0.72134751081466674805 ;  /* 0xbf38aa3b0e117423 */ /* 0x000fe20000010011 */
        /* <DEDUP_REMOVED lines=12> */
[----:B------:R-:W-:Y:S01]  /*83e0*/  FMUL R23, R23, R116 ;  /* 0x0000007417177220 */ /* 0x000fe20000400000 */
[----:B------:R-:W-:Y:S01]  /*83f0*/  FMUL R17, R14, R17 ;  /* 0x000000110e117220 */ /* 0x000fe20000400000 */
[----:B0-----:R-:W-:Y:S01]  /*8400*/  F2FP.F16.F32.PACK_AB R6, R35, R40 ;  /* 0x000000282306723e */ /* 0x001fe200000000ff */
[----:B------:R-:W-:Y:S01]  /*8410*/  FMUL R19, R18, R19 ;  /* 0x0000001312137220 */ /* 0x000fe20000400000 */
[----:B------:R-:W-:Y:S01]  /*8420*/  F2FP.F16.F32.PACK_AB R5, R37, R42 ;  /* 0x0000002a2505723e */ /* 0x000fe200000000ff */
[----:B------:R-:W-:Y:S01]  /*8430*/  FMUL R17, R14, R17 ;  /* 0x000000110e117220 */ /* 0x000fe20000400000 */
[----:B------:R-:W-:Y:S01]  /*8440*/  F2FP.F16.F32.PACK_AB R4, R36, R23 ;  /* 0x000000172404723e */ /* 0x000fe200000000ff */
[----:B------:R-:W-:Y:S01]  /*8450*/  FFMA.FTZ R19, R18, 1.4426950216293334961, R19 ;  /* 0x3fb8aa3b12137823 */ /* 0x000fe20000010013 */
[----:B------:R-:W-:Y:S01]  /*8460*/  LOP3.LUT R23, R3, 0x1ff, RZ, 0xc0, !PT ;  /* 0x000001ff03177812 */ /* 0x000fe200078ec0ff */
[----:B------:R-:W-:Y:S01]  /*8470*/  FFMA.FTZ R14, R14, 1.4426950216293334961, R17 ;  /* 0x3fb8aa3b0e0e7823 */ /* 0x000fe20000010011 */
[----:B------:R-:W-:Y:S01]  /*8480*/  @P1 IMAD.MOV.U32 R18, RZ, RZ, 0x7f800000 ;  /* 0x7f800000ff121424 */ /* 0x000fe200078e00ff */
[----:B------:R-:W-:Y:S01]  /*8490*/  F2FP.F16.F32.PACK_AB R7, R20, R39 ;  /* 0x000000271407723e */ /* 0x000fe200000000ff */
[----:B------:R-:W-:Y:S01]  /*84a0*/  BAR.SYNC.DEFER_BLOCKING 0x0 ;  /* 0x0000000000007b1d */ /* 0x000fe20000010000 */
[----:B------:R-:W-:Y:S01]  /*84b0*/  LEA R23, R23, UR8, 0x4 ;  /* 0x0000000817177c11 */ /* 0x000fe2000f8e20ff */
[----:B------:R-:W-:Y:S01]  /*84c0*/  FADD R13, R13, R14 ;  /* 0x0000000e0d0d7221 */ /* 0x000fe20000000000 */
[----:B------:R-:W-:Y:S01]  /*84d0*/  FADD R14, R16, R19 ;  /* 0x00000013100e7221 */ /* 0x000fe20000000000 */
[----:B------:R-:W-:Y:S01]  /*84e0*/  @P1 FFMA.FTZ R13, R15, R18, +INF ;  /* 0x7f8000000f0d1423 */ /* 0x000fe20000010012 */
[----:B------:R-:W-:-:S03]  /*84f0*/  F2FP.F16.F32.PACK_AB R30, R30, R31 ;  /* 0x0000001f1e1e723e */ /* 0x000fc600000000ff */
[----:B------:R-:W0:Y:S01]  /*8500*/  LDC R20, c[0x0][0x3e8] ;  /* 0x0000fa00ff147b82 */ /* 0x000e220000000800 */
[----:B------:R-:W-:Y:S02]  /*8510*/  F2FP.F16.F32.PACK_AB R28, R28, R33 ;  /* 0x000000211c1c723e */ /* 0x000fe400000000ff */
[----:B------:R-:W-:Y:S02]  /*8520*/  F2FP.F16.F32.PACK_AB R29, R29, R38 ;  /* 0x000000261d1d723e */ /* 0x000fe400000000ff */
[----:B------:R-:W-:Y:S02]  /*8530*/  F2FP.F16.F32.PACK_AB R31, R21, R26 ;  /* 0x0000001a151f723e */ /* 0x000fe400000000ff */
[----:B------:R-:W-:Y:S02]  /*8540*/  ISETP.GE.U32.AND P2, PT, R10, 0x7f800000, PT ;  /* 0x7f8000000a00780c */ /* 0x000fe40003f46070 */
[----:B------:R-:W-:Y:S01]  /*8550*/  FSETP.NEU.AND P0, PT, R15, RZ, PT ;  /* 0x000000ff0f00720b */ /* 0x000fe20003f0d000 */
[----:B------:R-:W-:Y:S01]  /*8560*/  IMAD.SHL.U32 R15, R41, 0x2, RZ ;  /* 0x00000002290f7824 */ /* 0x000fe200078e00ff */
[----:B------:R-:W-:-:S02]  /*8570*/  SHF.R.U32.HI R33, RZ, 0x8, R3 ;  /* 0x00000008ff217819 */ /* 0x000fc40000011603 */
[----:B------:R-:W-:Y:S02]  /*8580*/  FSETP.NEU.AND P1, PT, R10, RZ, PT ;  /* 0x000000ff0a00720b */ /* 0x000fe40003f2d000 */
[----:B------:R-:W-:Y:S02]  /*8590*/  SGXT.U32 R21, R33, 0x1 ;  /* 0x000000012115781a */ /* 0x000fe40000000000 */
[----:B------:R-:W-:Y:S01]  /*85a0*/  F2FP.F16.F32.PACK_AB R42, R9, R24 ;  /* 0x00000018092a723e */ /* 0x000fe200000000ff */
[----:B------:R-:W1:Y:S01]  /*85b0*/  LDS.128 R16, [R23] ;  /* 0x0000000017107984 */ /* 0x000e620000000c00 */
[----:B------:R-:W-:Y:S02]  /*85c0*/  F2FP.F16.F32.PACK_AB R43, R8, R11 ;  /* 0x0000000b082b723e */ /* 0x000fe400000000ff */
[----:B------:R-:W-:Y:S01]  /*85d0*/  @P2 MOV R35, 0x7f800000 ;  /* 0x7f80000000232802 */ /* 0x000fe20000000f00 */
[----:B------:R-:W-:Y:S01]  /*85e0*/  BAR.SYNC.DEFER_BLOCKING 0x0 ;  /* 0x0000000000007b1d */ /* 0x000fe20000010000 */
[----:B------:R-:W-:Y:S01]  /*85f0*/  F2FP.F16.F32.PACK_AB R40, R27, R34 ;  /* 0x000000221b28723e */ /* 0x000fe200000000ff */
[----:B0-----:R-:W-:Y:S01]  /*8600*/  IMAD R36, R21, R20, RZ ;  /* 0x0000001415247224 */ /* 0x001fe200078e02ff */
[----:B------:R-:W-:Y:S01]  /*8610*/  FSEL R13, R13, -INF , P0 ;  /* 0xff8000000d0d7808 */ /* 0x000fe20000000000 */
[----:B------:R-:W-:Y:S01]  /*8620*/  @P2 FFMA.FTZ R14, R10, R35, +INF ;  /* 0x7f8000000a0e2423 */ /* 0x000fe20000010023 */
[----:B------:R-:W-:Y:S01]  /*8630*/  IADD3 R15, P2, P3, R15, UR5, R44 ;  /* 0x000000050f0f7c10 */ /* 0x000fe2000fb5e02c */
[----:B------:R-:W-:Y:S01]  /*8640*/  UIMAD.WIDE UR4, UR4, 0x2, URZ ;  /* 0x00000002040478a5 */ /* 0x000fe2000f8e02ff */
[----:B------:R-:W-:Y:S01]  /*8650*/  IMAD.HI R10, R41, 0x2, RZ ;  /* 0x00000002290a7827 */ /* 0x000fe200078e02ff */
[----:B------:R-:W-:-:S02]  /*8660*/  F2FP.F16.F32.PACK_AB R41, R25, R32 ;  /* 0x000000201929723e */ /* 0x000fc400000000ff */
[----:B------:R-:W-:Y:S01]  /*8670*/  LOP3.LUT P0, RZ, R3, 0x100, RZ, 0xc0, !PT ;  /* 0x0000010003ff7812 */ /* 0x000fe2000780c0ff */
[----:B------:R-:W-:Y:S01]  /*8680*/  IMAD R32, R20, 0x2, R36 ;  /* 0x0000000214207824 */ /* 0x000fe200078e0224 */
[----:B------:R-:W-:Y:S02]  /*8690*/  IADD3.X R21, PT, PT, R10, UR5, R45, P2, P3 ;  /* 0x000000050a157c10 */ /* 0x000fe400097e642d */
[----:B------:R-:W-:-:S03]  /*86a0*/  LEA R26, P2, R36, R15, 0x1 ;  /* 0x0000000f241a7211 */ /* 0x000fc600078408ff */
[----:B------:R-:W0:Y:S01]  /*86b0*/  LDCU UR4, c[0x0][0x3ec] ;  /* 0x00007d80ff0477ac */ /* 0x000e220008000800 */
[----:B------:R-:W-:Y:S02]  /*86c0*/  LEA.HI.X.SX32 R27, R36, R21, 0x1, P2 ;  /* 0x00000015241b7211 */ /* 0x000fe400010f0eff */
[C---:B------:R-:W-:Y:S01]  /*86d0*/  LEA R24, P2, R32.reuse, R15, 0x1 ;  /* 0x0000000f20187211 */ /* 0x040fe200078408ff */
[----:B------:R-:W-:Y:S03]  /*86e0*/  STSM.16.M88.4 [R22], R4 ;  /* 0x0000000416007844 */ /* 0x000fe60000000200 */
[----:B------:R-:W-:Y:S01]  /*86f0*/  LEA.HI.X.SX32 R25, R32, R21, 0x1, P2 ;  /* 0x0000001520197211 */ /* 0x000fe200010f0eff */
[----:B------:R-:W-:Y:S01]  /*8700*/  BAR.SYNC.DEFER_BLOCKING 0x0 ;  /* 0x0000000000007b1d */ /* 0x000fe20000010000 */
[----:B0-----:R-:W-:Y:S01]  /*8710*/  UIMAD UR4, UR9, UR4, URZ ;  /* 0x00000004090472a4 */ /* 0x001fe2000f8e02ff */
[----:B-1----:R-:W-:-:S03]  /*8720*/  PRMT R35, R19, 0x7632, R35 ;  /* 0x0000763213237816 */ /* 0x002fc60000000023 */
[----:B------:R-:W-:Y:S02]  /*8730*/  USHF.L.U32 UR6, UR4, 0x2, URZ ;  /* 0x0000000204067899 */ /* 0x000fe400080006ff */
[----:B------:R-:W-:Y:S01]  /*8740*/  UIMAD.WIDE UR4, UR4, 0x4, URZ ;  /* 0x00000004040478a5 */ /* 0x000fe2000f8e02ff */
[----:B------:R-:W0:Y:S01]  /*8750*/  LDS.128 R4, [R23] ;  /* 0x0000000017047984 */ /* 0x000e220000000c00 */
[----:B------:R-:W-:Y:S06]  /*8760*/  BAR.SYNC.DEFER_BLOCKING 0x0 ;  /* 0x0000000000007b1d */ /* 0x000fec0000010000 */
[----:B------:R1:W-:Y:S02]  /*8770*/  STSM.16.M88.4 [R22], R28 ;  /* 0x0000001c16007844 */ /* 0x0003e40000000200 */
[----:B------:R-:W-:Y:S01]  /*8780*/  BAR.SYNC.DEFER_BLOCKING 0x0 ;  /* 0x0000000000007b1d */ /* 0x000fe20000010000 */
[----:B0-----:R-:W-:-:S02]  /*8790*/  PRMT R51, R7, 0x7632, R51 ;  /* 0x0000763207337816 */ /* 0x001fc40000000033 */
[----:B-1----:R-:W-:-:S04]  /*87a0*/  LEA R30, R20, R32, 0x1 ;  /* 0x00000020141e7211 */ /* 0x002fc800078e08ff */
[----:B------:R-:W-:Y:S01]  /*87b0*/  LEA R28, P3, R30, R15, 0x1 ;  /* 0x0000000f1e1c7211 */ /* 0x000fe200078608ff */
[----:B------:R-:W-:-:S03]  /*87c0*/  IMAD R32, R20, 0x2, R30 ;  /* 0x0000000214207824 */ /* 0x000fc600078e021e */
[----:B------:R-:W-:Y:S01]  /*87d0*/  LEA.HI.X.SX32 R29, R30, R21, 0x1, P3 ;  /* 0x000000151e1d7211 */ /* 0x000fe200018f0eff */
[----:B------:R-:W-:Y:S01]  /*87e0*/  IMAD R34, R20, 0x2, R32 ;  /* 0x0000000214227824 */ /* 0x000fe200078e0220 */
[C---:B------:R-:W-:Y:S01]  /*87f0*/  LEA R30, P2, R32.reuse, R15, 0x1 ;  /* 0x0000000f201e7211 */ /* 0x040fe200078408ff */
[----:B------:R-:W0:Y:S03]  /*8800*/  LDS.128 R8, [R23] ;  /* 0x0000000017087984 */ /* 0x000e260000000c00 */
[----:B------:R-:W-:Y:S01]  /*8810*/  LEA.HI.X.SX32 R31, R32, R21, 0x1, P2 ;  /* 0x00000015201f7211 */ /* 0x000fe200010f0eff */
[----:B------:R-:W-:Y:S01]  /*8820*/  BAR.SYNC.DEFER_BLOCKING 0x0 ;  /* 0x0000000000007b1d */ /* 0x000fe20000010000 */
[----:B------:R-:W-:-:S04]  /*8830*/  LEA R32, P2, R34, R15, 0x1 ;  /* 0x0000000f22207211 */ /* 0x000fc800078408ff */
[----:B------:R-:W-:Y:S01]  /*8840*/  LEA.HI.X.SX32 R33, R34, R21, 0x1, P2 ;  /* 0x0000001522217211 */ /* 0x000fe200010f0eff */
[----:B------:R1:W-:Y:S02]  /*8850*/  STSM.16.M88.4 [R22], R40 ;  /* 0x0000002816007844 */ /* 0x0003e40000000200 */
[----:B------:R-:W-:Y:S01]  /*8860*/  BAR.SYNC.DEFER_BLOCKING 0x0 ;  /* 0x0000000000007b1d */ /* 0x000fe20000010000 */
[----:B-1----:R-:W-:-:S05]  /*8870*/  LEA R22, R20, R34, 0x1 ;  /* 0x0000002214167211 */ /* 0x002fca00078e08ff */
[----:B------:R1:W-:Y:S04]  /*8880*/  STG.E.U16 desc[UR14][R26.64], R16 ;  /* 0x000000101a007986 */ /* 0x0003e8000c10150e */
[----:B------:R2:W-:Y:S04]  /*8890*/  STG.E.U16 desc[UR14][R24.64], R17 ;  /* 0x0000001118007986 */ /* 0x0005e8000c10150e */
[----:B------:R3:W-:Y:S01]  /*88a0*/  STG.E.U16 desc[UR14][R28.64], R18 ;  /* 0x000000121c007986 */ /* 0x0007e2000c10150e */
[----:B-1----:R-:W-:Y:S01]  /*88b0*/  IMAD R26, R20, 0x2, R22 ;  /* 0x00000002141a7824 */ /* 0x002fe200078e0216 */
[----:B------:R-:W-:-:S02]  /*88c0*/  PRMT R27, R17, 0x7632, R27 ;  /* 0x00007632111b7816 */ /* 0x000fc4000000001b */
[----:B------:R-:W-:Y:S01]  /*88d0*/  STG.E.U16 desc[UR14][R30.64], R19 ;  /* 0x000000131e007986 */ /* 0x000fe2000c10150e */
[----:B--2---:R-:W-:Y:S02]  /*88e0*/  PRMT R25, R16, 0x7632, R25 ;  /* 0x0000763210197816 */ /* 0x004fe40000000019 */
[----:B------:R-:W-:Y:S02]  /*88f0*/  LEA R16, P2, R22, R15, 0x1 ;  /* 0x0000000f16107211 */ /* 0x000fe400078408ff */
[----:B---3--:R-:W-:Y:S01]  /*8900*/  PRMT R29, R18, 0x7632, R29 ;  /* 0x00007632121d7816 */ /* 0x008fe2000000001d */
[----:B------:R-:W-:Y:S01]  /*8910*/  IMAD R18, R20, 0x2, R26 ;  /* 0x0000000214127824 */ /* 0x000fe200078e021a */
[----:B------:R-:W-:Y:S01]  /*8920*/  LEA.HI.X.SX32 R17, R22, R21, 0x1, P2 ;  /* 0x0000001516117211 */ /* 0x000fe200010f0eff */
[----:B------:R1:W-:Y:S01]  /*8930*/  STG.E.U16 desc[UR14][R32.64], R25 ;  /* 0x0000001920007986 */ /* 0x0003e2000c10150e */
[----:B------:R-:W-:Y:S02]  /*8940*/  LEA R24, P3, R26, R15, 0x1 ;  /* 0x0000000f1a187211 */ /* 0x000fe400078608ff */
[C---:B------:R-:W-:Y:S01]  /*8950*/  LEA R22, R20.reuse, R18, 0x1 ;  /* 0x0000001214167211 */ /* 0x040fe200078e08ff */
[----:B------:R2:W-:Y:S04]  /*8960*/  STG.E.U16 desc[UR14][R16.64], R27 ;  /* 0x0000001b10007986 */ /* 0x0005e8000c10150e */
[----:B------:R-:W-:Y:S01]  /*8970*/  IMAD R34, R20, 0x2, R22 ;  /* 0x0000000214227824 */ /* 0x000fe200078e0216 */
[----:B-1----:R-:W-:-:S03]  /*8980*/  LEA.HI.X.SX32 R25, R26, R21, 0x1, P3 ;  /* 0x000000151a197211 */ /* 0x002fc600018f0eff */
[----:B------:R-:W-:Y:S01]  /*8990*/  IMAD R36, R20, 0x2, R34 ;  /* 0x0000000214247824 */ /* 0x000fe200078e0222 */
[C---:B------:R-:W-:Y:S01]  /*89a0*/  LEA R26, P2, R18.reuse, R15, 0x1 ;  /* 0x0000000f121a7211 */ /* 0x040fe200078408ff */
[----:B------:R1:W-:Y:S03]  /*89b0*/  STG.E.U16 desc[UR14][R24.64], R29 ;  /* 0x0000001d18007986 */ /* 0x0003e6000c10150e */
[----:B--2---:R-:W-:Y:S02]  /*89c0*/  LEA.HI.X.SX32 R27, R18, R21, 0x1, P2 ;  /* 0x00000015121b7211 */ /* 0x004fe400010f0eff */
[----:B------:R-:W-:Y:S02]  /*89d0*/  LEA R18, P2, R22, R15, 0x1 ;  /* 0x0000000f16127211 */ /* 0x000fe400078408ff */
[----:B------:R-:W-:Y:S01]  /*89e0*/  LEA R38, R20, R36, 0x1 ;  /* 0x0000002414267211 */ /* 0x000fe200078e08ff */
[----:B------:R-:W-:Y:S01]  /*89f0*/  STG.E.U16 desc[UR14][R26.64], R35 ;  /* 0x000000231a007986 */ /* 0x000fe2000c10150e */
[----:B------:R-:W-:-:S02]  /*8a00*/  LEA.HI.X.SX32 R19, R22, R21, 0x1, P2 ;  /* 0x0000001516137211 */ /* 0x000fc400010f0eff */
[-C--:B------:R-:W-:Y:S01]  /*8a10*/  LEA R28, P2, R34, R15.reuse, 0x1 ;  /* 0x0000000f221c7211 */ /* 0x080fe200078408ff */
[----:B------:R-:W-:Y:S01]  /*8a20*/  IMAD R22, R20, 0x2, R38 ;  /* 0x0000000214167824 */ /* 0x000fe200078e0226 */
[----:B------:R-:W-:Y:S01]  /*8a30*/  LEA R30, P3, R36, R15, 0x1 ;  /* 0x0000000f241e7211 */ /* 0x000fe200078608ff */
[----:B------:R2:W-:Y:S01]  /*8a40*/  STG.E.U16 desc[UR14][R18.64], R4 ;  /* 0x0000000412007986 */ /* 0x0005e2000c10150e */
[-C--:B-1----:R-:W-:Y:S01]  /*8a50*/  LEA.HI.X.SX32 R29, R34, R21.reuse, 0x1, P2 ;  /* 0x00000015221d7211 */ /* 0x082fe200010f0eff */
[----:B------:R-:W-:Y:S01]  /*8a60*/  IMAD R32, R20, 0x2, R22 ;  /* 0x0000000214207824 */ /* 0x000fe200078e0216 */
[----:B------:R-:W-:Y:S02]  /*8a70*/  LEA.HI.X.SX32 R31, R36, R21, 0x1, P3 ;  /* 0x00000015241f7211 */ /* 0x000fe400018f0eff */
[----:B------:R-:W-:Y:S01]  /*8a80*/  LEA R16, P2, R38, R15, 0x1 ;  /* 0x0000000f26107211 */ /* 0x000fe200078408ff */
[----:B------:R1:W-:Y:S01]  /*8a90*/  STG.E.U16 desc[UR14][R28.64], R5 ;  /* 0x000000051c007986 */ /* 0x0003e2000c10150e */
[----:B------:R-:W-:-:S02]  /*8aa0*/  LEA R34, R20, R32, 0x1 ;  /* 0x0000002014227211 */ /* 0x000fc400078e08ff */
[----:B------:R-:W-:Y:S01]  /*8ab0*/  LEA.HI.X.SX32 R17, R38, R21, 0x1, P2 ;  /* 0x0000001526117211 */ /* 0x000fe200010f0eff */
[----:B------:R-:W-:Y:S01]  /*8ac0*/  STG.E.U16 desc[UR14][R30.64], R6 ;  /* 0x000000061e007986 */ /* 0x000fe2000c10150e */
[----:B------:R-:W-:Y:S01]  /*8ad0*/  PRMT R25, R4, 0x7632, R25 ;  /* 0x0000763204197816 */ /* 0x000fe20000000019 */
[----:B------:R-:W-:Y:S01]  /*8ae0*/  IMAD R36, R20, 0x2, R34 ;  /* 0x0000000214247824 */ /* 0x000fe200078e0222 */
[-C--:B--2---:R-:W-:Y:S01]  /*8af0*/  LEA R4, P2, R22, R15.reuse, 0x1 ;  /* 0x0000000f16047211 */ /* 0x084fe200078408ff */
[----:B------:R2:W-:Y:S01]  /*8b00*/  STG.E.U16 desc[UR14][R16.64], R7 ;  /* 0x0000000710007986 */ /* 0x0005e2000c10150e */
[----:B------:R-:W-:Y:S01]  /*8b10*/  PRMT R27, R5, 0x7632, R27 ;  /* 0x00007632051b7816 */ /* 0x000fe2000000001b */
[----:B------:R-:W-:Y:S01]  /*8b20*/  IMAD R40, R20, 0x2, R36 ;  /* 0x0000000214287824 */ /* 0x000fe200078e0224 */
[----:B------:R-:W-:Y:S02]  /*8b30*/  LEA R18, P3, R32, R15, 0x1 ;  /* 0x0000000f20127211 */ /* 0x000fe400078608ff */
[----:B-1----:R-:W-:-:S02]  /*8b40*/  LEA.HI.X.SX32 R5, R22, R21, 0x1, P2 ;  /* 0x0000001516057211 */ /* 0x002fc400010f0eff */
[----:B------:R-:W-:Y:S02]  /*8b50*/  LEA R38, R20, R40, 0x1 ;  /* 0x0000002814267211 */ /* 0x000fe400078e08ff */
[----:B------:R-:W-:Y:S01]  /*8b60*/  LEA R24, P2, R34, R15, 0x1 ;  /* 0x0000000f22187211 */ /* 0x000fe200078408ff */
[----:B------:R1:W-:Y:S01]  /*8b70*/  STG.E.U16 desc[UR14][R4.64], R25 ;  /* 0x0000001904007986 */ /* 0x0003e2000c10150e */
[----:B------:R-:W-:Y:S01]  /*8b80*/  LEA.HI.X.SX32 R19, R32, R21, 0x1, P3 ;  /* 0x0000001520137211 */ /* 0x000fe200018f0eff */
[----:B------:R-:W-:Y:S01]  /*8b90*/  IMAD R42, R20, 0x2, R38 ;  /* 0x00000002142a7824 */ /* 0x000fe200078e0226 */
[----:B--2---:R-:W-:Y:S02]  /*8ba0*/  LEA R16, P3, R40, R15, 0x1 ;  /* 0x0000000f28107211 */ /* 0x004fe400078608ff */
[----:B------:R-:W-:Y:S01]  /*8bb0*/  PRMT R29, R6, 0x7632, R29 ;  /* 0x00007632061d7816 */ /* 0x000fe2000000001d */
[----:B------:R-:W-:Y:S01]  /*8bc0*/  IMAD R22, R20, 0x2, R42 ;  /* 0x0000000214167824 */ /* 0x000fe200078e022a */
[----:B------:R-:W-:Y:S01]  /*8bd0*/  LEA.HI.X.SX32 R17, R40, R21, 0x1, P3 ;  /* 0x0000001528117211 */ /* 0x000fe200018f0eff */
[----:B------:R-:W2:Y:S01]  /*8be0*/  LDS.128 R4, [R23] ;  /* 0x0000000017047984 */ /* 0x000ea20000000c00 */
[----:B------:R-:W-:-:S02]  /*8bf0*/  LEA R30, P3, R42, R15, 0x1 ;  /* 0x0000000f2a1e7211 */ /* 0x000fc400078608ff */
[----:B------:R-:W-:Y:S01]  /*8c00*/  LEA R44, R20, R22, 0x1 ;  /* 0x00000016142c7211 */ /* 0x000fe200078e08ff */
[----:B------:R3:W-:Y:S01]  /*8c10*/  STG.E.U16 desc[UR14][R18.64], R27 ;  /* 0x0000001b12007986 */ /* 0x0007e2000c10150e */
[----:B-1----:R-:W-:Y:S02]  /*8c20*/  LEA.HI.X.SX32 R25, R34, R21, 0x1, P2 ;  /* 0x0000001522197211 */ /* 0x002fe400010f0eff */
[----:B------:R-:W-:Y:S01]  /*8c30*/  LEA R26, P2, R36, R15, 0x1 ;  /* 0x0000000f241a7211 */ /* 0x000fe200078408ff */
[----:B------:R-:W-:Y:S01]  /*8c40*/  IMAD R34, R20, 0x2, R44 ;  /* 0x0000000214227824 */ /* 0x000fe200078e022c */
[----:B------:R-:W-:Y:S01]  /*8c50*/  LEA.HI.X.SX32 R31, R42, R21, 0x1, P3 ;  /* 0x000000152a1f7211 */ /* 0x000fe200018f0eff */
[----:B------:R1:W-:Y:S02]  /*8c60*/  STG.E.U16 desc[UR14][R24.64], R29 ;  /* 0x0000001d18007986 */ /* 0x0003e4000c10150e */
[----:B------:R-:W-:Y:S01]  /*8c70*/  IMAD R46, R20, 0x2, R34 ;  /* 0x00000002142e7824 */ /* 0x000fe200078e0222 */
[----:B------:R-:W-:-:S02]  /*8c80*/  LEA R32, P4, R34, R15, 0x1 ;  /* 0x0000000f22207211 */ /* 0x000fc400078808ff */
[----:B---3--:R-:W-:Y:S02]  /*8c90*/  LEA.HI.X.SX32 R27, R36, R21, 0x1, P2 ;  /* 0x00000015241b7211 */ /* 0x008fe400010f0eff */
[----:B------:R-:W-:Y:S02]  /*8ca0*/  LEA R48, R20, R46, 0x1 ;  /* 0x0000002e14307211 */ /* 0x000fe400078e08ff */
[-C--:B------:R-:W-:Y:S01]  /*8cb0*/  LEA R28, P2, R38, R15.reuse, 0x1 ;  /* 0x0000000f261c7211 */ /* 0x080fe200078408ff */
[----:B------:R-:W-:Y:S01]  /*8cc0*/  STG.E.U16 desc[UR14][R26.64], R51 ;  /* 0x000000331a007986 */ /* 0x000fe2000c10150e */
[----:B-1----:R-:W-:Y:S01]  /*8cd0*/  LEA R24, P3, R44, R15, 0x1 ;  /* 0x0000000f2c187211 */ /* 0x002fe200078608ff */
[----:B------:R-:W-:Y:S01]  /*8ce0*/  IMAD R40, R20, 0x2, R48 ;  /* 0x0000000214287824 */ /* 0x000fe200078e0230 */
[-C--:B------:R-:W-:Y:S01]  /*8cf0*/  LEA.HI.X.SX32 R29, R38, R21.reuse, 0x1, P2 ;  /* 0x00000015261d7211 */ /* 0x080fe200010f0eff */
[----:B0-----:R0:W-:Y:S01]  /*8d00*/  STG.E.U16 desc[UR14][R16.64], R8 ;  /* 0x0000000810007986 */ /* 0x0011e2000c10150e */
[----:B------:R-:W-:Y:S01]  /*8d10*/  LEA.HI.X.SX32 R25, R44, R21, 0x1, P3 ;  /* 0x000000152c197211 */ /* 0x000fe200018f0eff */
[----:B------:R-:W-:Y:S01]  /*8d20*/  IMAD R50, R20, 0x2, R40 ;  /* 0x0000000214327824 */ /* 0x000fe200078e0228 */
[----:B------:R-:W-:Y:S01]  /*8d30*/  LEA R18, P2, R22, R15, 0x1 ;  /* 0x0000000f16127211 */ /* 0x000fe200078408ff */
[----:B------:R1:W-:Y:S01]  /*8d40*/  STG.E.U16 desc[UR14][R28.64], R9 ;  /* 0x000000091c007986 */ /* 0x0003e2000c10150e */
[----:B------:R-:W-:-:S02]  /*8d50*/  LEA.HI.X.SX32 R33, R34, R21, 0x1, P4 ;  /* 0x0000001522217211 */ /* 0x000fc400020f0eff */
[----:B------:R-:W-:Y:S01]  /*8d60*/  LEA R52, R20, R50, 0x1 ;  /* 0x0000003214347211 */ /* 0x000fe200078e08ff */
[----:B------:R2:W-:Y:S01]  /*8d70*/  STG.E.U16 desc[UR14][R30.64], R10 ;  /* 0x0000000a1e007986 */ /* 0x0005e2000c10150e */
[----:B------:R-:W-:Y:S02]  /*8d80*/  LEA.HI.X.SX32 R19, R22, R21, 0x1, P2 ;  /* 0x0000001516137211 */ /* 0x000fe400010f0eff */
[-C--:B------:R-:W-:Y:S01]  /*8d90*/  LEA R22, P2, R46, R15.reuse, 0x1 ;  /* 0x0000000f2e167211 */ /* 0x080fe200078408ff */
[----:B------:R-:W-:Y:S01]  /*8da0*/  IMAD R44, R20, 0x2, R52 ;  /* 0x00000002142c7824 */ /* 0x000fe200078e0234 */
[----:B------:R-:W-:Y:S01]  /*8db0*/  LEA R34, P3, R48, R15, 0x1 ;  /* 0x0000000f30227211 */ /* 0x000fe200078608ff */
[----:B------:R3:W-:Y:S01]  /*8dc0*/  STG.E.U16 desc[UR14][R18.64], R11 ;  /* 0x0000000b12007986 */ /* 0x0007e2000c10150e */
[----:B------:R-:W-:Y:S01]  /*8dd0*/  LEA.HI.X.SX32 R23, R46, R21, 0x1, P2 ;  /* 0x000000152e177211 */ /* 0x000fe200010f0eff */
[----:B------:R-:W-:Y:S01]  /*8de0*/  IMAD R54, R20, 0x2, R44 ;  /* 0x0000000214367824 */ /* 0x000fe200078e022c */
[----:B------:R-:W-:-:S02]  /*8df0*/  LEA R36, P4, R40, R15, 0x1 ;  /* 0x0000000f28247211 */ /* 0x000fc400078808ff */
[----:B------:R-:W-:Y:S02]  /*8e00*/  LEA R38, P2, R50, R15, 0x1 ;  /* 0x0000000f32267211 */ /* 0x000fe400078408ff */
[----:B------:R-:W-:Y:S02]  /*8e10*/  LEA R56, R20, R54, 0x1 ;  /* 0x0000003614387211 */ /* 0x000fe400078e08ff */
[-C--:B------:R-:W-:Y:S02]  /*8e20*/  LEA.HI.X.SX32 R35, R48, R21.reuse, 0x1, P3 ;  /* 0x0000001530237211 */ /* 0x080fe400018f0eff */
[-C--:B------:R-:W-:Y:S01]  /*8e30*/  LEA.HI.X.SX32 R37, R40, R21.reuse, 0x1, P4 ;  /* 0x0000001528257211 */ /* 0x080fe200020f0eff */
[----:B------:R-:W-:Y:S01]  /*8e40*/  IMAD R58, R20, 0x2, R56 ;  /* 0x00000002143a7824 */ /* 0x000fe200078e0238 */
[----:B------:R-:W-:Y:S02]  /*8e50*/  LEA.HI.X.SX32 R39, R50, R21, 0x1, P2 ;  /* 0x0000001532277211 */ /* 0x000fe400010f0eff */
[-C--:B------:R-:W-:Y:S01]  /*8e60*/  LEA R40, P3, R52, R15.reuse, 0x1 ;  /* 0x0000000f34287211 */ /* 0x080fe200078608ff */
[----:B------:R-:W-:Y:S01]  /*8e70*/  IMAD R50, R20, 0x2, R58 ;  /* 0x0000000214327824 */ /* 0x000fe200078e023a */
[----:B------:R-:W-:-:S02]  /*8e80*/  LEA R42, P4, R44, R15, 0x1 ;  /* 0x0000000f2c2a7211 */ /* 0x000fc400078808ff */
[-C--:B------:R-:W-:Y:S02]  /*8e90*/  LEA.HI.X.SX32 R41, R52, R21.reuse, 0x1, P3 ;  /* 0x0000001534297211 */ /* 0x080fe400018f0eff */
[----:B------:R-:W-:Y:S02]  /*8ea0*/  LEA.HI.X.SX32 R43, R44, R21, 0x1, P4 ;  /* 0x000000152c2b7211 */ /* 0x000fe400020f0eff */
[-C--:B------:R-:W-:Y:S02]  /*8eb0*/  LEA R44, P2, R54, R15.reuse, 0x1 ;  /* 0x0000000f362c7211 */ /* 0x080fe400078408ff */
[-C--:B------:R-:W-:Y:S02]  /*8ec0*/  LEA R46, P3, R56, R15.reuse, 0x1 ;  /* 0x0000000f382e7211 */ /* 0x080fe400078608ff */
[-C--:B------:R-:W-:Y:S02]  /*8ed0*/  LEA R48, P4, R58, R15.reuse, 0x1 ;  /* 0x0000000f3a307211 */ /* 0x080fe400078808ff */
[----:B------:R-:W-:-:S02]  /*8ee0*/  LEA R20, P5, R50, R15, 0x1 ;  /* 0x0000000f32147211 */ /* 0x000fc400078a08ff */
[----:B------:R-:W-:Y:S02]  /*8ef0*/  PRMT R15, R8, 0x7632, R15 ;  /* 0x00007632080f7816 */ /* 0x000fe4000000000f */
[----:B0-----:R-:W-:Y:S02]  /*8f00*/  PRMT R17, R9, 0x7632, R17 ;  /* 0x0000763209117816 */ /* 0x001fe40000000011 */
[----:B------:R-:W-:Y:S01]  /*8f10*/  PRMT R27, R10, 0x7632, R27 ;  /* 0x000076320a1b7816 */ /* 0x000fe2000000001b */
[----:B------:R0:W-:Y:S01]  /*8f20*/  STG.E.U16 desc[UR14][R24.64], R15 ;  /* 0x0000000f18007986 */ /* 0x0001e2000c10150e */
[----:B-1----:R-:W-:Y:S01]  /*8f30*/  PRMT R29, R11, 0x7632, R29 ;  /* 0x000076320b1d7816 */ /* 0x002fe2000000001d */
[----:B------:R-:W1:Y:S01]  /*8f40*/  LDC.64 R8, c[0x0][0x3a0] ;  /* 0x0000e800ff087b82 */ /* 0x000e620000000a00 */
[----:B------:R-:W-:Y:S01]  /*8f50*/  LEA.HI.X.SX32 R45, R54, R21, 0x1, P2 ;  /* 0x00000015362d7211 */ /* 0x000fe200010f0eff */
[----:B------:R-:W-:Y:S01]  /*8f60*/  STG.E.U16 desc[UR14][R32.64], R17 ;  /* 0x0000001120007986 */ /* 0x000fe2000c10150e */
[----:B--2---:R-:W-:-:S02]  /*8f70*/  PRMT R10, R4, 0x7632, R10 ;  /* 0x00007632040a7816 */ /* 0x004fc4000000000a */
[-C--:B------:R-:W-:Y:S01]  /*8f80*/  LEA.HI.X.SX32 R47, R56, R21.reuse, 0x1, P3 ;  /* 0x00000015382f7211 */ /* 0x080fe200018f0eff */
[----:B------:R2:W-:Y:S01]  /*8f90*/  STG.E.U16 desc[UR14][R22.64], R27 ;  /* 0x0000001b16007986 */ /* 0x0005e2000c10150e */
[-C--:B------:R-:W-:Y:S02]  /*8fa0*/  LEA.HI.X.SX32 R49, R58, R21.reuse, 0x1, P4 ;  /* 0x000000153a317211 */ /* 0x080fe400020f0eff */
[----:B---3--:R-:W-:Y:S01]  /*8fb0*/  PRMT R11, R6, 0x7632, R11 ;  /* 0x00007632060b7816 */ /* 0x008fe2000000000b */
[----:B------:R-:W-:Y:S01]  /*8fc0*/  STG.E.U16 desc[UR14][R34.64], R29 ;  /* 0x0000001d22007986 */ /* 0x000fe2000c10150e */
[----:B------:R-:W-:Y:S02]  /*8fd0*/  LEA.HI.X.SX32 R21, R50, R21, 0x1, P5 ;  /* 0x0000001532157211 */ /* 0x000fe400028f0eff */
[----:B0-----:R-:W-:Y:S01]  /*8fe0*/  PRMT R15, R7, 0x7632, R15 ;  /* 0x00007632070f7816 */ /* 0x001fe2000000000f */
[----:B------:R0:W-:Y:S01]  /*8ff0*/  STG.E.U16 desc[UR14][R36.64], R4 ;  /* 0x0000000424007986 */ /* 0x0001e2000c10150e */
[----:B--2---:R-:W-:-:S03]  /*9000*/  PRMT R23, R5, 0x7632, R23 ;  /* 0x0000763205177816 */ /* 0x004fc60000000017 */
[----:B------:R2:W-:Y:S04]  /*9010*/  STG.E.U16 desc[UR14][R38.64], R5 ;  /* 0x0000000526007986 */ /* 0x0005e8000c10150e */
[----:B------:R3:W-:Y:S01]  /*9020*/  STG.E.U16 desc[UR14][R40.64], R6 ;  /* 0x0000000628007986 */ /* 0x0007e2000c10150e */
[----:B0-----:R-:W-:-:S03]  /*9030*/  FFMA R4, R13, 0.69314718246459960938, R0 ;  /* 0x3f3172180d047823 */ /* 0x001fc60000000000 */
[----:B------:R0:W-:Y:S01]  /*9040*/  STG.E.U16 desc[UR14][R42.64], R7 ;  /* 0x000000072a007986 */ /* 0x0001e2000c10150e */
[----:B------:R-:W-:-:S03]  /*9050*/  IMAD.HI R0, R64, 0x4, RZ ;  /* 0x0000000440007827 */ /* 0x000fc600078e02ff */
[----:B------:R0:W-:Y:S01]  /*9060*/  STG.E.U16 desc[UR14][R44.64], R10 ;  /* 0x0000000a2c007986 */ /* 0x0001e2000c10150e */
[----:B--2---:R-:W-:-:S03]  /*9070*/  FSEL R5, R14, -INF , P1 ;  /* 0xff8000000e057808 */ /* 0x004fc60000800000 */
[----:B------:R0:W-:Y:S01]  /*9080*/  STG.E.U16 desc[UR14][R46.64], R23 ;  /* 0x000000172e007986 */ /* 0x0001e2000c10150e */
[----:B---3--:R-:W-:Y:S01]  /*9090*/  SHF.L.U32 R6, R3, 0x1, RZ ;  /* 0x0000000103067819 */ /* 0x008fe200000006ff */
[----:B------:R-:W-:Y:S01]  /*90a0*/  FFMA R5, R5, 0.69314718246459960938, R2 ;  /* 0x3f31721805057823 */ /* 0x000fe20000000002 */
[----:B------:R-:W-:Y:S01]  /*90b0*/  IMAD.SHL.U32 R3, R64, 0x4, RZ ;  /* 0x0000000440037824 */ /* 0x000fe200078e00ff */
[----:B------:R0:W-:Y:S01]  /*90c0*/  STG.E.U16 desc[UR14][R48.64], R11 ;  /* 0x0000000b30007986 */ /* 0x0001e2000c10150e */
[----:B------:R-:W-:-:S03]  /*90d0*/  LOP3.LUT R6, R6, 0x3f8, RZ, 0xc0, !PT ;  /* 0x000003f806067812 */ /* 0x000fc600078ec0ff */
[----:B------:R0:W-:Y:S01]  /*90e0*/  STG.E.U16 desc[UR14][R20.64], R15 ;  /* 0x0000000f14007986 */ /* 0x0001e2000c10150e */
[----:B------:R-:W-:Y:S01]  /*90f0*/  BAR.SYNC.DEFER_BLOCKING 0x0 ;  /* 0x0000000000007b1d */ /* 0x000fe20000010000 */
[----:B-1----:R-:W-:-:S04]  /*9100*/  IADD3 R2, P1, P2, R3, UR6, R8 ;  /* 0x0000000603027c10 */ /* 0x002fc8000fa3e008 */
[----:B------:R-:W-:Y:S01]  /*9110*/  IADD3.X R3, PT, PT, R0, UR5, R9, P1, P2 ;  /* 0x0000000500037c10 */ /* 0x000fe20008fe4409 */
[----:B------:R0:W-:Y:S02]  /*9120*/  STS.64 [R6+UR8], R4 ;  /* 0x0000000406007988 */ /* 0x0001e40008000a08 */
[----:B------:R-:W-:Y:S06]  /*9130*/  BAR.SYNC.DEFER_BLOCKING 0x0 ;  /* 0x0000000000007b1d */ /* 0x000fec0000010000 */
[----:B------:R-:W-:Y:S05]  /*9140*/  @P0 EXIT ;  /* 0x000000000000094d */ /* 0x000fea0003800000 */
[----:B0-----:R-:W0:Y:S04]  /*9150*/  LDS R5, [R12] ;  /* 0x000000000c057984 */ /* 0x001e280000000800 */
[----:B0-----:R-:W-:Y:S01]  /*9160*/  STG.E desc[UR14][R2.64], R5 ;  /* 0x0000000502007986 */ /* 0x001fe2000c10190e */
[----:B------:R-:W-:Y:S05]  /*9170*/  EXIT ;  /* 0x000000000000794d */ /* 0x000fea0003800000 */
.L_x_2:
[----:B------:R-:W-:-:S00]  /*9180*/  BRA `(.L_x_2) ;  /* 0xfffffffc00fc7947 */ /* 0x000fc0000383ffff */
[----:B------:R-:W-:-:S00]  /*9190*/  NOP ;  /* 0x0000000000007918 */ /* 0x000fc00000000000 */
        /* <DEDUP_REMOVED lines=14> */
.L_x_3:


//--------------------- .nv.global.init           --------------------------
	.section	.nv.global.init,"aw",@progbits
.nv.global.init:
	.type		_$_str,@object
	.size		_$_str,(.L_0 - _$_str)
_$_str:
        /*0000*/ 	.byte	0x5f, 0x5f, 0x43, 0x55, 0x44, 0x41, 0x5f, 0x46, 0x54, 0x5a, 0x00
.L_0:


//--------------------- .nv.shared.attn_fwd       --------------------------
	.section	.nv.shared.attn_fwd,"aw",@nobits
	.sectionflags	@""
	.align	16
	.zero		1024


//--------------------- .nv.shared.reserved.0     --------------------------
	.section	.nv.shared.reserved.0,"aw",@nobits
	.weak		__nv_reservedSMEM_offset_0_alias
	.size		__nv_reservedSMEM_offset_0_alias, 0, 64
	.other		__nv_reservedSMEM_offset_0_alias,@"STO_CUDA_RESERVED_SHARED STV_DEFAULT"
__nv_reservedSMEM_offset_0_alias:
	.zero		0
	.zero		64


//--------------------- .nv.constant0.attn_fwd    --------------------------
	.section	.nv.constant0.attn_fwd,"a",@progbits
	.sectionflags	@""
	.align	4
.nv.constant0.attn_fwd:
	.zero		1032


//--------------------- SYMBOLS --------------------------

	.type		.nv.reservedSmem.offset0,@object
	.size		.nv.reservedSmem.offset0,0x4
	.type		.nv.reservedSmem.cap,@object
	.size		.nv.reservedSmem.cap,0x4
